	.headerflags	@"EF_CUDA_TEXMODE_UNIFIED EF_CUDA_64BIT_ADDRESS EF_CUDA_ACCELERATORS EF_CUDA_SM90 EF_CUDA_VIRTUAL_SM(EF_CUDA_SM90)"
	.elftype	@"ET_EXEC"


//--------------------- .nv.info                  --------------------------
	.section	.nv.info,"",@"SHT_CUDA_INFO"
	.align	4


	//----- nvinfo : EIATTR_REGCOUNT
	.align		4
        /*0000*/ 	.byte	0x04, 0x2f
        /*0002*/ 	.short	(.L_2 - .L_1)
	.align		4
.L_1:
        /*0004*/ 	.word	index@(triton_)
        /*0008*/ 	.word	0x0000001f


	//----- nvinfo : EIATTR_MIN_STACK_SIZE
	.align		4
.L_2:
        /*000c*/ 	.byte	0x04, 0x12
        /*000e*/ 	.short	(.L_4 - .L_3)
	.align		4
.L_3:
        /*0010*/ 	.word	index@(triton_)
        /*0014*/ 	.word	0x00000000


	//----- nvinfo : EIATTR_FRAME_SIZE
	.align		4
.L_4:
        /*0018*/ 	.byte	0x04, 0x11
        /*001a*/ 	.short	(.L_6 - .L_5)
	.align		4
.L_5:
        /*001c*/ 	.word	index@(triton_)
        /*0020*/ 	.word	0x00000000


	//----- nvinfo : EIATTR_MIN_STACK_SIZE
	.align		4
.L_6:
        /*0024*/ 	.byte	0x04, 0x12
        /*0026*/ 	.short	(.L_8 - .L_7)
	.align		4
.L_7:
        /*0028*/ 	.word	index@(triton_)
        /*002c*/ 	.word	0x00000000
.L_8:


//--------------------- .nv.info.triton_          --------------------------
	.section	.nv.info.triton_,"",@"SHT_CUDA_INFO"
	.sectionflags	@""
	.align	4


	//----- nvinfo : EIATTR_CUDA_API_VERSION
	.align		4
        /*0000*/ 	.byte	0x04, 0x37
        /*0002*/ 	.short	(.L_10 - .L_9)
.L_9:
        /*0004*/ 	.word	0x0000007c


	//----- nvinfo : EIATTR_KPARAM_INFO
	.align		4
.L_10:
        /*0008*/ 	.byte	0x04, 0x17
        /*000a*/ 	.short	(.L_12 - .L_11)
.L_11:
        /*000c*/ 	.word	0x00000000
        /*0010*/ 	.short	0x0006
        /*0012*/ 	.short	0x002c
        /*0014*/ 	.byte	0x00, 0xf0, 0x11, 0x00


	//----- nvinfo : EIATTR_KPARAM_INFO
	.align		4
.L_12:
        /*0018*/ 	.byte	0x04, 0x17
        /*001a*/ 	.short	(.L_14 - .L_13)
.L_13:
        /*001c*/ 	.word	0x00000000
        /*0020*/ 	.short	0x0005
        /*0022*/ 	.short	0x0028
        /*0024*/ 	.byte	0x00, 0xf0, 0x11, 0x00


	//----- nvinfo : EIATTR_KPARAM_INFO
	.align		4
.L_14:
        /*0028*/ 	.byte	0x04, 0x17
        /*002a*/ 	.short	(.L_16 - .L_15)
.L_15:
        /*002c*/ 	.word	0x00000000
        /*0030*/ 	.short	0x0004
        /*0032*/ 	.short	0x0020
        /*0034*/ 	.byte	0x00, 0xf0, 0x21, 0x00


	//----- nvinfo : EIATTR_KPARAM_INFO
	.align		4
.L_16:
        /*0038*/ 	.byte	0x04, 0x17
        /*003a*/ 	.short	(.L_18 - .L_17)
.L_17:
        /*003c*/ 	.word	0x00000000
        /*0040*/ 	.short	0x0003
        /*0042*/ 	.short	0x0018
        /*0044*/ 	.byte	0x00, 0xf0, 0x21, 0x00


	//----- nvinfo : EIATTR_KPARAM_INFO
	.align		4
.L_18:
        /*0048*/ 	.byte	0x04, 0x17
        /*004a*/ 	.short	(.L_20 - .L_19)
.L_19:
        /*004c*/ 	.word	0x00000000
        /*0050*/ 	.short	0x0002
        /*0052*/ 	.short	0x0010
        /*0054*/ 	.byte	0x00, 0xf0, 0x21, 0x00


	//----- nvinfo : EIATTR_KPARAM_INFO
	.align		4
.L_20:
        /*0058*/ 	.byte	0x04, 0x17
        /*005a*/ 	.short	(.L_22 - .L_21)
.L_21:
        /*005c*/ 	.word	0x00000000
        /*0060*/ 	.short	0x0001
        /*0062*/ 	.short	0x0008
        /*0064*/ 	.byte	0x00, 0xf0, 0x21, 0x00


	//----- nvinfo : EIATTR_KPARAM_INFO
	.align		4
.L_22:
        /*0068*/ 	.byte	0x04, 0x17
        /*006a*/ 	.short	(.L_24 - .L_23)
.L_23:
        /*006c*/ 	.word	0x00000000
        /*0070*/ 	.short	0x0000
        /*0072*/ 	.short	0x0000
        /*0074*/ 	.byte	0x00, 0xf0, 0x21, 0x00


	//----- nvinfo : EIATTR_SPARSE_MMA_MASK
	.align		4
.L_24:
        /*0078*/ 	.byte	0x03, 0x50
        /*007a*/ 	.short	0x0000


	//----- nvinfo : EIATTR_MAXREG_COUNT
	.align		4
        /*007c*/ 	.byte	0x03, 0x1b
        /*007e*/ 	.short	0x0080


	//----- nvinfo : EIATTR_COOP_GROUP_MASK_REGIDS
	.align		4
        /*0080*/ 	.byte	0x04, 0x29
        /*0082*/ 	.short	(.L_26 - .L_25)


	//   ....[0]....
.L_25:
        /*0084*/ 	.word	0xffffffff


	//   ....[1]....
        /*0088*/ 	.word	0xffffffff


	//   ....[2]....
        /*008c*/ 	.word	0xffffffff


	//   ....[3]....
        /*0090*/ 	.word	0xffffffff


	//   ....[4]....
        /*0094*/ 	.word	0xffffffff


	//   ....[5]....
        /*0098*/ 	.word	0xffffffff


	//   ....[6]....
        /*009c*/ 	.word	0xffffffff


	//   ....[7]....
        /*00a0*/ 	.word	0xffffffff


	//   ....[8]....
        /*00a4*/ 	.word	0xffffffff


	//   ....[9]....
        /*00a8*/ 	.word	0xffffffff


	//   ....[10]....
        /*00ac*/ 	.word	0xffffffff


	//   ....[11]....
        /*00b0*/ 	.word	0xffffffff


	//   ....[12]....
        /*00b4*/ 	.word	0xffffffff


	//   ....[13]....
        /*00b8*/ 	.word	0xffffffff


	//   ....[14]....
        /*00bc*/ 	.word	0xffffffff


	//   ....[15]....
        /*00c0*/ 	.word	0xffffffff


	//   ....[16]....
        /*00c4*/ 	.word	0xffffffff


	//   ....[17]....
        /*00c8*/ 	.word	0xffffffff


	//   ....[18]....
        /*00cc*/ 	.word	0xffffffff


	//   ....[19]....
        /*00d0*/ 	.word	0xffffffff


	//   ....[20]....
        /*00d4*/ 	.word	0xffffffff


	//   ....[21]....
        /*00d8*/ 	.word	0xffffffff


	//   ....[22]....
        /*00dc*/ 	.word	0xffffffff


	//   ....[23]....
        /*00e0*/ 	.word	0xffffffff


	//   ....[24]....
        /*00e4*/ 	.word	0xffffffff


	//   ....[25]....
        /*00e8*/ 	.word	0xffffffff


	//   ....[26]....
        /*00ec*/ 	.word	0xffffffff


	//----- nvinfo : EIATTR_COOP_GROUP_INSTR_OFFSETS
	.align		4
.L_26:
        /*00f0*/ 	.byte	0x04, 0x28
        /*00f2*/ 	.short	(.L_28 - .L_27)


	//   ....[0]....
.L_27:
        /*00f4*/ 	.word	0x00000640


	//   ....[1]....
        /*00f8*/ 	.word	0x00000890


	//   ....[2]....
        /*00fc*/ 	.word	0x00000950


	//   ....[3]....
        /*0100*/ 	.word	0x00000990


	//   ....[4]....
        /*0104*/ 	.word	0x000009e0


	//   ....[5]....
        /*0108*/ 	.word	0x00000aa0


	//   ....[6]....
        /*010c*/ 	.word	0x00000af0


	//   ....[7]....
        /*0110*/ 	.word	0x00000b60


	//   ....[8]....
        /*0114*/ 	.word	0x00000c00


	//   ....[9]....
        /*0118*/ 	.word	0x00000c30


	//   ....[10]....
        /*011c*/ 	.word	0x00000ce0


	//   ....[11]....
        /*0120*/ 	.word	0x00000d40


	//   ....[12]....
        /*0124*/ 	.word	0x00000d80


	//   ....[13]....
        /*0128*/ 	.word	0x00000e70


	//   ....[14]....
        /*012c*/ 	.word	0x00000ea0


	//   ....[15]....
        /*0130*/ 	.word	0x00001040


	//   ....[16]....
        /*0134*/ 	.word	0x00001050


	//   ....[17]....
        /*0138*/ 	.word	0x000010a0


	//   ....[18]....
        /*013c*/ 	.word	0x000010e0


	//   ....[19]....
        /*0140*/ 	.word	0x00001190


	//   ....[20]....
        /*0144*/ 	.word	0x00001200


	//   ....[21]....
        /*0148*/ 	.word	0x00001230


	//   ....[22]....
        /*014c*/ 	.word	0x00001330


	//   ....[23]....
        /*0150*/ 	.word	0x00001360


	//   ....[24]....
        /*0154*/ 	.word	0x00001380


	//   ....[25]....
        /*0158*/ 	.word	0x00001470


	//   ....[26]....
        /*015c*/ 	.word	0x000014b0


	//----- nvinfo : EIATTR_EXIT_INSTR_OFFSETS
	.align		4
.L_28:
        /*0160*/ 	.byte	0x04, 0x1c
        /*0162*/ 	.short	(.L_30 - .L_29)


	//   ....[0]....
.L_29:
        /*0164*/ 	.word	0x00001d40


	//----- nvinfo : EIATTR_MAX_THREADS
	.align		4
.L_30:
        /*0168*/ 	.byte	0x04, 0x05
        /*016a*/ 	.short	(.L_32 - .L_31)
.L_31:
        /*016c*/ 	.word	0x00000200
        /*0170*/ 	.word	0x00000001
        /*0174*/ 	.word	0x00000001


	//----- nvinfo : EIATTR_CBANK_PARAM_SIZE
	.align		4
.L_32:
        /*0178*/ 	.byte	0x03, 0x19
        /*017a*/ 	.short	0x0030


	//----- nvinfo : EIATTR_PARAM_CBANK
	.align		4
        /*017c*/ 	.byte	0x04, 0x0a
        /*017e*/ 	.short	(.L_34 - .L_33)
	.align		4
.L_33:
        /*0180*/ 	.word	index@(.nv.constant0.triton_)
        /*0184*/ 	.short	0x0210
        /*0186*/ 	.short	0x0030


	//----- nvinfo : EIATTR_SW_WAR
	.align		4
.L_34:
        /*0188*/ 	.byte	0x04, 0x36
        /*018a*/ 	.short	(.L_36 - .L_35)
.L_35:
        /*018c*/ 	.word	0x00000008
.L_36:


//--------------------- .nv.callgraph             --------------------------
	.section	.nv.callgraph,"",@"SHT_CUDA_CALLGRAPH"
	.align	4
	.sectionentsize	8
	.align		4
        /*0000*/ 	.word	0x00000000
	.align		4
        /*0004*/ 	.word	0xffffffff
	.align		4
        /*0008*/ 	.word	0x00000000
	.align		4
        /*000c*/ 	.word	0xfffffffe
	.align		4
        /*0010*/ 	.word	0x00000000
	.align		4
        /*0014*/ 	.word	0xfffffffd
	.align		4
        /*0018*/ 	.word	0x00000000
	.align		4
        /*001c*/ 	.word	0xfffffffc


//--------------------- .nv.constant4             --------------------------
	.section	.nv.constant4,"a",@progbits
	.align	8
	.align		8
.nv.constant4:
        /*0000*/ 	.dword	_$_str


//--------------------- .text.triton_             --------------------------
	.section	.text.triton_,"ax",@progbits
	.sectionflags	@"SHF_BARRIERS=1"
	.align	128
        .global         triton_
        .type           triton_,@function
        .size           triton_,(.L_x_2 - triton_)
        .other          triton_,@"STO_CUDA_ENTRY STV_DEFAULT"
triton_:
.text.triton_:
[----:B------:R-:W0:Y:S01]  /*0000*/  LDC R1, c[0x0][0x28] ;  /* 0x00000a00ff017b82 */ /* 0x000e220000000800 */
[----:B------:R-:W1:Y:S07]  /*0010*/  S2R R20, SR_TID.X ;  /* 0x0000000000147919 */ /* 0x000e6e0000002100 */
[----:B------:R-:W2:Y:S01]  /*0020*/  LDC.64 R16, c[0x0][0x218] ;  /* 0x00008600ff107b82 */ /* 0x000ea20000000a00 */
[----:B------:R-:W-:Y:S01]  /*0030*/  ULDC UR4, c[0x0][0x238] ;  /* 0x00008e0000047ab9 */ /* 0x000fe20000000800 */
[----:B------:R-:W-:Y:S01]  /*0040*/  CS2R R14, SRZ ;  /* 0x00000000000e7805 */ /* 0x000fe2000001ff00 */
[----:B------:R-:W3:Y:S01]  /*0050*/  S2R R4, SR_CTAID.X ;  /* 0x0000000000047919 */ /* 0x000ee20000002500 */
[----:B------:R-:W-:Y:S01]  /*0060*/  CS2R R12, SRZ ;  /* 0x00000000000c7805 */ /* 0x000fe2000001ff00 */
[----:B------:R-:W-:-:S03]  /*0070*/  ULDC.64 UR6, c[0x0][0x208] ;  /* 0x0000820000067ab9 */ /* 0x000fc60000000a00 */
[----:B------:R-:W4:Y:S01]  /*0080*/  LDC.64 R2, c[0x0][0x210] ;  /* 0x00008400ff027b82 */ /* 0x000f220000000a00 */
[----:B-1----:R-:W-:-:S04]  /*0090*/  SHF.L.U32 R5, R20, 0x2, RZ ;  /* 0x0000000214057819 */ /* 0x002fc800000006ff */
[----:B------:R-:W-:-:S04]  /*00a0*/  LOP3.LUT R9, R5, 0x7fc, RZ, 0xc0, !PT ;  /* 0x000007fc05097812 */ /* 0x000fc800078ec0ff */
[C---:B------:R-:W-:Y:S01]  /*00b0*/  LOP3.LUT R11, R9.reuse, 0x800, RZ, 0xfc, !PT ;  /* 0x00000800090b7812 */ /* 0x040fe200078efcff */
[----:B--2---:R-:W-:-:S03]  /*00c0*/  IMAD.WIDE.U32 R16, R9, 0x2, R16 ;  /* 0x0000000209107825 */ /* 0x004fc600078e0010 */
[----:B------:R-:W-:Y:S01]  /*00d0*/  ISETP.GE.U32.AND P2, PT, R11, 0xc00, PT ;  /* 0x00000c000b00780c */ /* 0x000fe20003f46070 */
[----:B---3--:R-:W-:-:S03]  /*00e0*/  IMAD R23, R4, 0xc00, R11 ;  /* 0x00000c0004177824 */ /* 0x008fc600078e020b */
[C---:B------:R-:W-:Y:S01]  /*00f0*/  ISETP.LT.AND P0, PT, R4.reuse, UR4, !P2 ;  /* 0x0000000404007c0c */ /* 0x040fe2000d701270 */
[----:B----4-:R-:W-:Y:S01]  /*0100*/  IMAD.WIDE R22, R23, 0x2, R2 ;  /* 0x0000000217167825 */ /* 0x010fe200078e0202 */
[----:B------:R-:W-:-:S03]  /*0110*/  ISETP.GE.AND P1, PT, R4, UR4, PT ;  /* 0x0000000404007c0c */ /* 0x000fc6000bf26270 */
[----:B------:R-:W-:-:S04]  /*0120*/  IMAD R19, R4, 0xc00, R9 ;  /* 0x00000c0004137824 */ /* 0x000fc800078e0209 */
[----:B------:R-:W2:Y:S04]  /*0130*/  @!P2 LDG.E.EL.64 R14, desc[UR6][R16.64+0x1000] ;  /* 0x00100006100ea981 */ /* 0x000ea8000c2e1b00 */
[----:B------:R-:W3:Y:S01]  /*0140*/  @P0 LDG.E.EL.64 R12, desc[UR6][R22.64] ;  /* 0x00000006160c0981 */ /* 0x000ee2000c2e1b00 */
[----:B------:R-:W-:Y:S01]  /*0150*/  CS2R R10, SRZ ;  /* 0x00000000000a7805 */ /* 0x000fe2000001ff00 */
[----:B------:R-:W-:Y:S02]  /*0160*/  IMAD.WIDE R18, R19, 0x2, R2 ;  /* 0x0000000213127825 */ /* 0x000fe400078e0202 */
[----:B------:R1:W4:Y:S04]  /*0170*/  LDG.E.EL.64 R2, desc[UR6][R16.64] ;  /* 0x0000000610027981 */ /* 0x000328000c2e1b00 */
[----:B------:R-:W5:Y:S01]  /*0180*/  @!P1 LDG.E.EL.64 R10, desc[UR6][R18.64] ;  /* 0x00000006120a9981 */ /* 0x000f62000c2e1b00 */
[----:B------:R-:W1:Y:S01]  /*0190*/  S2UR UR5, SR_CgaCtaId ;  /* 0x00000000000579c3 */ /* 0x000e620000008800 */
[----:B--2---:R-:W-:-:S02]  /*01a0*/  SEL R24, R15, RZ, !P2 ;  /* 0x000000ff0f187207 */ /* 0x004fc40005000000 */
[----:B---3--:R-:W-:Y:S02]  /*01b0*/  SEL R15, R13, RZ, P0 ;  /* 0x000000ff0d0f7207 */ /* 0x008fe40000000000 */
[----:B------:R-:W-:Y:S02]  /*01c0*/  SEL R9, R12, RZ, P0 ;  /* 0x000000ff0c097207 */ /* 0x000fe40000000000 */
[----:B------:R-:W-:Y:S02]  /*01d0*/  SHF.L.U32 R12, R24, 0x10, RZ ;  /* 0x00000010180c7819 */ /* 0x000fe400000006ff */
[----:B------:R-:W-:Y:S02]  /*01e0*/  SHF.L.U32 R23, R15, 0x10, RZ ;  /* 0x000000100f177819 */ /* 0x000fe400000006ff */
[----:B------:R-:W-:Y:S02]  /*01f0*/  SEL R21, R14, RZ, !P2 ;  /* 0x000000ff0e157207 */ /* 0x000fe40005000000 */
[----:B------:R-:W-:Y:S01]  /*0200*/  ISETP.LT.AND P2, PT, R4, UR4, PT ;  /* 0x0000000404007c0c */ /* 0x000fe2000bf41270 */
[----:B-1----:R-:W-:Y:S01]  /*0210*/  FADD R16, R23, R12 ;  /* 0x0000000c17107221 */ /* 0x002fe20000000000 */
[----:B------:R-:W-:-:S02]  /*0220*/  SHF.L.U32 R14, R21, 0x10, RZ ;  /* 0x00000010150e7819 */ /* 0x000fc400000006ff */
[----:B------:R-:W-:Y:S02]  /*0230*/  SHF.L.U32 R13, R9, 0x10, RZ ;  /* 0x00000010090d7819 */ /* 0x000fe400000006ff */
[----:B------:R-:W-:Y:S02]  /*0240*/  SEL R0, RZ, 0x3f800000, !P2 ;  /* 0x3f800000ff007807 */ /* 0x000fe40005000000 */
[----:B-----5:R-:W-:Y:S01]  /*0250*/  SEL R12, R10, RZ, !P1 ;  /* 0x000000ff0a0c7207 */ /* 0x020fe20004800000 */
[----:B------:R-:W-:Y:S01]  /*0260*/  FADD R14, R13, R14 ;  /* 0x0000000e0d0e7221 */ /* 0x000fe20000000000 */
[----:B------:R-:W-:Y:S02]  /*0270*/  SEL R18, R11, RZ, !P1 ;  /* 0x000000ff0b127207 */ /* 0x000fe40004800000 */
[----:B------:R-:W-:Y:S01]  /*0280*/  PRMT R9, R9, 0x7632, R9 ;  /* 0x0000763209097816 */ /* 0x000fe20000000009 */
[----:B------:R-:W-:Y:S01]  /*0290*/  FADD R13, R0, 1 ;  /* 0x3f800000000d7421 */ /* 0x000fe20000000000 */
[----:B----4-:R-:W-:-:S02]  /*02a0*/  SHF.L.U32 R11, R2, 0x10, RZ ;  /* 0x00000010020b7819 */ /* 0x010fc400000006ff */
[----:B------:R-:W-:Y:S02]  /*02b0*/  PRMT R15, R15, 0x7632, R15 ;  /* 0x000076320f0f7816 */ /* 0x000fe4000000000f */
[----:B------:R-:W-:Y:S02]  /*02c0*/  SHF.L.U32 R10, R12, 0x10, RZ ;  /* 0x000000100c0a7819 */ /* 0x000fe400000006ff */
[----:B------:R-:W-:Y:S02]  /*02d0*/  SHF.L.U32 R26, R9, 0x10, RZ ;  /* 0x00000010091a7819 */ /* 0x000fe400000006ff */
[----:B------:R-:W-:Y:S01]  /*02e0*/  SHF.L.U32 R9, R15, 0x10, RZ ;  /* 0x000000100f097819 */ /* 0x000fe200000006ff */
[----:B------:R-:W-:Y:S01]  /*02f0*/  FADD R11, R10, R11 ;  /* 0x0000000b0a0b7221 */ /* 0x000fe20000000000 */
[----:B------:R-:W-:Y:S02]  /*0300*/  SHF.L.U32 R22, R3, 0x10, RZ ;  /* 0x0000001003167819 */ /* 0x000fe400000006ff */
[----:B------:R-:W-:-:S02]  /*0310*/  SHF.L.U32 R15, R18, 0x10, RZ ;  /* 0x00000010120f7819 */ /* 0x000fc400000006ff */
[----:B------:R-:W-:Y:S02]  /*0320*/  FSEL R10, R13, R0, P0 ;  /* 0x000000000d0a7208 */ /* 0x000fe40000000000 */
[----:B------:R-:W-:Y:S01]  /*0330*/  PRMT R21, R21, 0x7632, R21 ;  /* 0x0000763215157816 */ /* 0x000fe20000000015 */
[----:B------:R-:W-:Y:S01]  /*0340*/  FADD R0, R15, R22 ;  /* 0x000000160f007221 */ /* 0x000fe20000000000 */
[----:B------:R-:W-:Y:S01]  /*0350*/  PRMT R2, R2, 0x7632, R2 ;  /* 0x0000763202027816 */ /* 0x000fe20000000002 */
[----:B------:R-:W1:Y:S01]  /*0360*/  MUFU.RCP R13, R13 ;  /* 0x0000000d000d7308 */ /* 0x000e620000001000 */
[----:B------:R-:W-:Y:S01]  /*0370*/  PRMT R3, R3, 0x7632, R3 ;  /* 0x0000763203037816 */ /* 0x000fe20000000003 */
[----:B------:R-:W-:Y:S01]  /*0380*/  FADD R15, R10, R10 ;  /* 0x0000000a0a0f7221 */ /* 0x000fe20000000000 */
[----:B------:R-:W-:Y:S02]  /*0390*/  PRMT R12, R12, 0x7632, R12 ;  /* 0x000076320c0c7816 */ /* 0x000fe4000000000c */
[----:B------:R-:W-:-:S02]  /*03a0*/  SHF.L.U32 R17, R21, 0x10, RZ ;  /* 0x0000001015117819 */ /* 0x000fc400000006ff */
[----:B------:R-:W-:Y:S01]  /*03b0*/  SHF.L.U32 R19, R2, 0x10, RZ ;  /* 0x0000001002137819 */ /* 0x000fe200000006ff */
[----:B------:R-:W-:Y:S01]  /*03c0*/  FMUL R2, R15, 16777216 ;  /* 0x4b8000000f027820 */ /* 0x000fe20000400000 */
[----:B------:R-:W-:Y:S02]  /*03d0*/  PRMT R18, R18, 0x7632, R18 ;  /* 0x0000763212127816 */ /* 0x000fe40000000012 */
[----:B------:R-:W-:Y:S02]  /*03e0*/  SHF.L.U32 R21, R3, 0x10, RZ ;  /* 0x0000001003157819 */ /* 0x000fe400000006ff */
[----:B------:R-:W-:Y:S02]  /*03f0*/  PRMT R24, R24, 0x7632, R24 ;  /* 0x0000763218187816 */ /* 0x000fe40000000018 */
[----:B------:R-:W-:Y:S02]  /*0400*/  FSETP.GEU.AND P2, PT, R15, 1.175494350822287508e-38, PT ;  /* 0x008000000f00780b */ /* 0x000fe40003f4e000 */
[----:B------:R-:W-:-:S02]  /*0410*/  SHF.L.U32 R12, R12, 0x10, RZ ;  /* 0x000000100c0c7819 */ /* 0x000fc400000006ff */
[----:B------:R-:W-:Y:S01]  /*0420*/  FSEL R3, R11, RZ, !P1 ;  /* 0x000000ff0b037208 */ /* 0x000fe20004800000 */
[----:B------:R-:W-:Y:S01]  /*0430*/  FADD R11, R10, R15 ;  /* 0x0000000f0a0b7221 */ /* 0x000fe20000000000 */
[----:B------:R-:W-:Y:S01]  /*0440*/  SHF.L.U32 R18, R18, 0x10, RZ ;  /* 0x0000001012127819 */ /* 0x000fe200000006ff */
[----:B------:R-:W-:Y:S01]  /*0450*/  FADD R19, R12, R19 ;  /* 0x000000130c137221 */ /* 0x000fe20000000000 */
[----:B------:R-:W-:Y:S02]  /*0460*/  SHF.L.U32 R24, R24, 0x10, RZ ;  /* 0x0000001018187819 */ /* 0x000fe400000006ff */
[----:B------:R-:W-:Y:S01]  /*0470*/  FSEL R22, R2, R15, !P2 ;  /* 0x0000000f02167208 */ /* 0x000fe20005000000 */
[----:B------:R-:W-:Y:S01]  /*0480*/  FADD R2, -R3, R14 ;  /* 0x0000000e03027221 */ /* 0x000fe20000000100 */
[----:B------:R-:W-:Y:S01]  /*0490*/  FSEL R25, R0, RZ, !P1 ;  /* 0x000000ff00197208 */ /* 0x000fe20004800000 */
[----:B------:R-:W-:Y:S01]  /*04a0*/  FADD R17, R26, R17 ;  /* 0x000000111a117221 */ /* 0x000fe20000000000 */
[C---:B------:R-:W-:Y:S01]  /*04b0*/  FMUL R26, R11.reuse, 16777216 ;  /* 0x4b8000000b1a7820 */ /* 0x040fe20000400000 */
[----:B------:R-:W-:Y:S01]  /*04c0*/  FADD R12, R18, R21 ;  /* 0x00000015120c7221 */ /* 0x000fe20000000000 */
[----:B------:R-:W-:Y:S01]  /*04d0*/  FSETP.GEU.AND P3, PT, R11, 1.175494350822287508e-38, PT ;  /* 0x008000000b00780b */ /* 0x000fe20003f6e000 */
[----:B------:R-:W-:Y:S01]  /*04e0*/  FADD R9, R9, R24 ;  /* 0x0000001809097221 */ /* 0x000fe20000000000 */
[----:B-1----:R-:W-:Y:S01]  /*04f0*/  FFMA R18, R2, R13, R3 ;  /* 0x0000000d02127223 */ /* 0x002fe20000000003 */
[----:B------:R-:W-:Y:S01]  /*0500*/  FADD R0, -R25, R16 ;  /* 0x0000001019007221 */ /* 0x000fe20000000100 */
[----:B------:R-:W-:-:S02]  /*0510*/  FSEL R24, R19, RZ, !P1 ;  /* 0x000000ff13187208 */ /* 0x000fc40004800000 */
[----:B------:R-:W-:Y:S01]  /*0520*/  FSEL R28, R26, R11, !P3 ;  /* 0x0000000b1a1c7208 */ /* 0x000fe20005800000 */
[----:B------:R-:W-:Y:S01]  /*0530*/  FADD R21, R14, -R18 ;  /* 0x800000120e157221 */ /* 0x000fe20000000000 */
[----:B------:R-:W-:Y:S01]  /*0540*/  FFMA R26, R0, R13, R25 ;  /* 0x0000000d001a7223 */ /* 0x000fe20000000019 */
[----:B------:R-:W-:Y:S01]  /*0550*/  FSEL R14, R18, R3, P0 ;  /* 0x00000003120e7208 */ /* 0x000fe20000000000 */
[----:B------:R-:W-:Y:S02]  /*0560*/  FADD R3, -R24, R17 ;  /* 0x0000001118037221 */ /* 0x000fe40000000100 */
[----:B------:R-:W-:Y:S01]  /*0570*/  FADD R19, R16, -R26 ;  /* 0x8000001a10137221 */ /* 0x000fe20000000000 */
[----:B------:R-:W-:Y:S01]  /*0580*/  FSEL R16, R26, R25, P0 ;  /* 0x000000191a107208 */ /* 0x000fe20000000000 */
[----:B------:R-:W-:Y:S01]  /*0590*/  FFMA R25, R3, R13, R24 ;  /* 0x0000000d03197223 */ /* 0x000fe20000000018 */
[----:B------:R-:W-:-:S03]  /*05a0*/  FMUL R23, R10, 16777216 ;  /* 0x4b8000000a177820 */ /* 0x000fc60000400000 */
[----:B------:R-:W-:Y:S01]  /*05b0*/  FADD R26, R17, -R25 ;  /* 0x80000019111a7221 */ /* 0x000fe20000000000 */
[----:B------:R-:W-:Y:S01]  /*05c0*/  FADD R17, R10, R11 ;  /* 0x0000000b0a117221 */ /* 0x000fe20000000000 */
[----:B------:R-:W1:Y:S01]  /*05d0*/  MUFU.RCP R22, R22 ;  /* 0x0000001600167308 */ /* 0x000e620000001000 */
[----:B------:R-:W-:Y:S02]  /*05e0*/  FSEL R25, R25, R24, P0 ;  /* 0x0000001819197208 */ /* 0x000fe40000000000 */
[----:B------:R-:W-:Y:S01]  /*05f0*/  FSEL R27, R23, R10, !P2 ;  /* 0x0000000a171b7208 */ /* 0x000fe20005000000 */
[C---:B------:R-:W-:Y:S01]  /*0600*/  FMUL R24, R17.reuse, 16777216 ;  /* 0x4b80000011187820 */ /* 0x040fe20000400000 */
[----:B------:R-:W-:-:S03]  /*0610*/  FSETP.GEU.AND P2, PT, R17, 1.175494350822287508e-38, PT ;  /* 0x008000001100780b */ /* 0x000fc60003f4e000 */
[----:B------:R2:W3:Y:S02]  /*0620*/  MUFU.RCP R18, R28 ;  /* 0x0000001c00127308 */ /* 0x0004e40000001000 */
[----:B--2---:R-:W-:Y:S02]  /*0630*/  FSEL R28, R24, R17, !P2 ;  /* 0x00000011181c7208 */ /* 0x004fe40005000000 */
[----:B------:R-:W2:Y:S01]  /*0640*/  SHFL.BFLY PT, R24, R17, 0x10, 0x1f ;  /* 0x0e001f0011187f89 */ /* 0x000ea200000e0000 */
[----:B-1----:R-:W-:Y:S01]  /*0650*/  FMUL R22, R22, R27 ;  /* 0x0000001b16167220 */ /* 0x002fe20000400000 */
[----:B------:R-:W-:Y:S01]  /*0660*/  FSEL R27, R23, R10, !P3 ;  /* 0x0000000a171b7208 */ /* 0x000fe20005800000 */
[----:B------:R-:W-:Y:S01]  /*0670*/  FFMA R26, R3, R26, RZ ;  /* 0x0000001a031a7223 */ /* 0x000fe200000000ff */
[----:B------:R-:W-:Y:S02]  /*0680*/  FSEL R23, R23, R10, !P2 ;  /* 0x0000000a17177208 */ /* 0x000fe40005000000 */
[----:B------:R-:W-:-:S02]  /*0690*/  FSEL R3, R12, RZ, !P1 ;  /* 0x000000ff0c037208 */ /* 0x000fc40004800000 */
[----:B------:R-:W-:Y:S01]  /*06a0*/  FSETP.NEU.AND P2, PT, R15, RZ, PT ;  /* 0x000000ff0f00720b */ /* 0x000fe20003f4d000 */
[----:B------:R-:W-:Y:S01]  /*06b0*/  FFMA R21, R2, R21, RZ ;  /* 0x0000001502157223 */ /* 0x000fe200000000ff */
[----:B------:R-:W-:Y:S01]  /*06c0*/  FADD R25, -R14, R25 ;  /* 0x000000190e197221 */ /* 0x000fe20000000100 */
[----:B------:R-:W-:Y:S01]  /*06d0*/  FADD R2, -R3, R9 ;  /* 0x0000000903027221 */ /* 0x000fe20000000100 */
[----:B------:R-:W-:Y:S01]  /*06e0*/  FSEL R22, R22, RZ, P2 ;  /* 0x000000ff16167208 */ /* 0x000fe20001000000 */
[----:B------:R-:W1:Y:S01]  /*06f0*/  MUFU.RCP R28, R28 ;  /* 0x0000001c001c7308 */ /* 0x000e620000001000 */
[----:B---3--:R-:W-:Y:S01]  /*0700*/  FMUL R18, R18, R27 ;  /* 0x0000001b12127220 */ /* 0x008fe20000400000 */
[----:B------:R-:W-:Y:S01]  /*0710*/  FFMA R19, R0, R19, RZ ;  /* 0x0000001300137223 */ /* 0x000fe200000000ff */
[C---:B------:R-:W-:Y:S01]  /*0720*/  FMUL R27, R25.reuse, R25 ;  /* 0x00000019191b7220 */ /* 0x040fe20000400000 */
[----:B------:R-:W-:Y:S01]  /*0730*/  FFMA R0, R2, R13, R3 ;  /* 0x0000000d02007223 */ /* 0x000fe20000000003 */
[----:B------:R-:W-:Y:S01]  /*0740*/  FFMA R25, R25, R22, R14 ;  /* 0x0000001619197223 */ /* 0x000fe2000000000e */
[----:B------:R-:W-:Y:S01]  /*0750*/  FSETP.NEU.AND P1, PT, R11, RZ, PT ;  /* 0x000000ff0b00720b */ /* 0x000fe20003f2d000 */
[----:B------:R-:W-:Y:S01]  /*0760*/  FADD R21, R21, R26 ;  /* 0x0000001a15157221 */ /* 0x000fe20000000000 */
[----:B------:R-:W-:Y:S01]  /*0770*/  FADD R9, R9, -R0 ;  /* 0x8000000009097221 */ /* 0x000fe20000000000 */
[--C-:B------:R-:W-:Y:S01]  /*0780*/  FADD R16, R16, -R25.reuse ;  /* 0x8000001910107221 */ /* 0x100fe20000000000 */
[----:B------:R-:W-:Y:S01]  /*0790*/  FSEL R3, R0, R3, P0 ;  /* 0x0000000300037208 */ /* 0x000fe20000000000 */
[----:B--2---:R-:W-:Y:S01]  /*07a0*/  FADD R0, R17, R24 ;  /* 0x0000001811007221 */ /* 0x004fe20000000000 */
[----:B------:R-:W-:Y:S01]  /*07b0*/  FSEL R18, R18, RZ, P1 ;  /* 0x000000ff12127208 */ /* 0x000fe20000800000 */
[----:B------:R-:W-:Y:S01]  /*07c0*/  FMUL R27, R10, R27 ;  /* 0x0000001b0a1b7220 */ /* 0x000fe20000400000 */
[----:B------:R-:W-:Y:S01]  /*07d0*/  FSEL R21, R21, RZ, P0 ;  /* 0x000000ff15157208 */ /* 0x000fe20000000000 */
[----:B------:R-:W-:Y:S01]  /*07e0*/  FMUL R10, R16, R16 ;  /* 0x00000010100a7220 */ /* 0x000fe20000400000 */
[----:B------:R-:W-:Y:S01]  /*07f0*/  FSETP.GEU.AND P3, PT, |R0|, 1.175494350822287508e-38, PT ;  /* 0x008000000000780b */ /* 0x000fe20003f6e200 */
[----:B------:R-:W-:Y:S01]  /*0800*/  FFMA R16, R16, R18, R25 ;  /* 0x0000001210107223 */ /* 0x000fe20000000019 */
[----:B-1----:R-:W-:Y:S01]  /*0810*/  FMUL R23, R28, R23 ;  /* 0x000000171c177220 */ /* 0x002fe20000400000 */
[----:B------:R-:W-:Y:S01]  /*0820*/  FSEL R19, R19, RZ, P0 ;  /* 0x000000ff13137208 */ /* 0x000fe20000000000 */
[----:B------:R-:W-:Y:S01]  /*0830*/  FFMA R22, R22, R27, R21 ;  /* 0x0000001b16167223 */ /* 0x000fe20000000015 */
[----:B------:R-:W-:Y:S01]  /*0840*/  FMUL R10, R15, R10 ;  /* 0x0000000a0f0a7220 */ /* 0x000fe20000400000 */
[----:B------:R-:W-:Y:S01]  /*0850*/  FSETP.NEU.AND P2, PT, R17, RZ, PT ;  /* 0x000000ff1100720b */ /* 0x000fe20003f4d000 */
[C---:B------:R-:W-:Y:S01]  /*0860*/  FMUL R15, R0.reuse, 0.25 ;  /* 0x3e800000000f7820 */ /* 0x040fe20000400000 */
[----:B------:R-:W-:Y:S01]  /*0870*/  FADD R13, R3, -R16 ;  /* 0x80000010030d7221 */ /* 0x000fe20000000000 */
[----:B------:R-:W-:Y:S01]  /*0880*/  FSETP.GT.AND P1, PT, |R0|, 8.50705917302346158658e+37, PT ;  /* 0x7e8000000000780b */ /* 0x000fe20003f24200 */
[----:B------:R-:W1:Y:S01]  /*0890*/  SHFL.BFLY PT, R3, R0, 0x8, 0x1f ;  /* 0x0d001f0000037f89 */ /* 0x000e6200000e0000 */
[----:B------:R-:W-:Y:S01]  /*08a0*/  FFMA R9, R2, R9, RZ ;  /* 0x0000000902097223 */ /* 0x000fe200000000ff */
[----:B------:R-:W-:Y:S01]  /*08b0*/  FADD R19, R19, R22 ;  /* 0x0000001613137221 */ /* 0x000fe20000000000 */
[----:B------:R-:W-:-:S02]  /*08c0*/  FSEL R23, R23, RZ, P2 ;  /* 0x000000ff17177208 */ /* 0x000fc40001000000 */
[----:B------:R-:W-:Y:S01]  /*08d0*/  FSEL R15, R15, R0, P1 ;  /* 0x000000000f0f7208 */ /* 0x000fe20000800000 */
[----:B------:R-:W-:Y:S01]  /*08e0*/  FFMA R19, R18, R10, R19 ;  /* 0x0000000a12137223 */ /* 0x000fe20000000013 */
[----:B------:R-:W-:Y:S01]  /*08f0*/  FSEL R2, R9, RZ, P0 ;  /* 0x000000ff09027208 */ /* 0x000fe20000000000 */
[C---:B------:R-:W-:Y:S01]  /*0900*/  FMUL R10, R13.reuse, R13 ;  /* 0x0000000d0d0a7220 */ /* 0x040fe20000400000 */
[----:B------:R-:W-:Y:S01]  /*0910*/  FFMA R9, R13, R23, R16 ;  /* 0x000000170d097223 */ /* 0x000fe20000000010 */
[----:B------:R-:W-:Y:S02]  /*0920*/  @!P3 FMUL R15, R15, 16777216 ;  /* 0x4b8000000f0fb820 */ /* 0x000fe40000400000 */
[----:B------:R-:W-:Y:S01]  /*0930*/  FADD R2, R2, R19 ;  /* 0x0000001302027221 */ /* 0x000fe20000000000 */
[----:B------:R-:W-:Y:S01]  /*0940*/  FMUL R10, R11, R10 ;  /* 0x0000000a0b0a7220 */ /* 0x000fe20000400000 */
[----:B------:R-:W2:Y:S02]  /*0950*/  SHFL.BFLY PT, R12, R9, 0x10, 0x1f ;  /* 0x0e001f00090c7f89 */ /* 0x000ea400000e0000 */
[----:B------:R-:W3:Y:S01]  /*0960*/  MUFU.RCP R15, R15 ;  /* 0x0000000f000f7308 */ /* 0x000ee20000001000 */
[----:B------:R-:W-:Y:S01]  /*0970*/  FFMA R23, R23, R10, R2 ;  /* 0x0000000a17177223 */ /* 0x000fe20000000002 */
[----:B------:R-:W-:-:S04]  /*0980*/  @P1 FMUL R24, R24, 0.25 ;  /* 0x3e80000018181820 */ /* 0x000fc80000400000 */
[----:B------:R-:W4:Y:S01]  /*0990*/  SHFL.BFLY PT, R14, R23, 0x10, 0x1f ;  /* 0x0e001f00170e7f89 */ /* 0x000f2200000e0000 */
[----:B-1----:R-:W-:Y:S01]  /*09a0*/  FADD R2, R0, R3 ;  /* 0x0000000300027221 */ /* 0x002fe20000000000 */
[----:B------:R-:W-:Y:S01]  /*09b0*/  @!P3 FMUL R24, R24, 16777216 ;  /* 0x4b8000001818b820 */ /* 0x000fe20000400000 */
[----:B------:R-:W-:-:S03]  /*09c0*/  FSETP.NEU.AND P1, PT, R0, RZ, PT ;  /* 0x000000ff0000720b */ /* 0x000fc60003f2d000 */
[C---:B------:R-:W-:Y:S01]  /*09d0*/  FSETP.GEU.AND P2, PT, |R2|.reuse, 1.175494350822287508e-38, PT ;  /* 0x008000000200780b */ /* 0x040fe20003f4e200 */
[----:B------:R-:W1:Y:S01]  /*09e0*/  SHFL.BFLY PT, R11, R2, 0x4, 0x1f ;  /* 0x0c801f00020b7f89 */ /* 0x000e6200000e0000 */
[----:B---3--:R-:W-:Y:S01]  /*09f0*/  FMUL R24, R15, R24 ;  /* 0x000000180f187220 */ /* 0x008fe20000400000 */
[C---:B------:R-:W-:Y:S01]  /*0a00*/  FMUL R13, R2.reuse, 0.25 ;  /* 0x3e800000020d7820 */ /* 0x040fe20000400000 */
[----:B------:R-:W-:-:S03]  /*0a10*/  FSETP.GT.AND P0, PT, |R2|, 8.50705917302346158658e+37, PT ;  /* 0x7e8000000200780b */ /* 0x000fc60003f04200 */
[----:B------:R-:W-:Y:S01]  /*0a20*/  FSEL R24, R24, RZ, P1 ;  /* 0x000000ff18187208 */ /* 0x000fe20000800000 */
[----:B--2---:R-:W-:Y:S01]  /*0a30*/  FADD R12, -R9, R12 ;  /* 0x0000000c090c7221 */ /* 0x004fe20000000100 */
[----:B------:R-:W-:-:S03]  /*0a40*/  FSEL R18, R13, R2, P0 ;  /* 0x000000020d127208 */ /* 0x000fc60000000000 */
[C---:B------:R-:W-:Y:S01]  /*0a50*/  FMUL R16, R12.reuse, R12 ;  /* 0x0000000c0c107220 */ /* 0x040fe20000400000 */
[----:B------:R-:W-:Y:S01]  /*0a60*/  FFMA R10, R12, R24, R9 ;  /* 0x000000180c0a7223 */ /* 0x000fe20000000009 */
[----:B------:R-:W-:Y:S01]  /*0a70*/  @!P2 FMUL R18, R18, 16777216 ;  /* 0x4b8000001212a820 */ /* 0x000fe20000400000 */
[----:B----4-:R-:W-:Y:S01]  /*0a80*/  FADD R23, R23, R14 ;  /* 0x0000000e17177221 */ /* 0x010fe20000000000 */
[----:B------:R-:W-:Y:S02]  /*0a90*/  FMUL R16, R17, R16 ;  /* 0x0000001011107220 */ /* 0x000fe40000400000 */
[----:B------:R-:W2:Y:S02]  /*0aa0*/  SHFL.BFLY PT, R13, R10, 0x8, 0x1f ;  /* 0x0d001f000a0d7f89 */ /* 0x000ea400000e0000 */
[----:B------:R-:W3:Y:S01]  /*0ab0*/  MUFU.RCP R18, R18 ;  /* 0x0000001200127308 */ /* 0x000ee20000001000 */
[----:B------:R-:W-:Y:S01]  /*0ac0*/  FFMA R16, R24, R16, R23 ;  /* 0x0000001018107223 */ /* 0x000fe20000000017 */
[----:B------:R-:W-:Y:S01]  /*0ad0*/  @P0 FMUL R3, R3, 0.25 ;  /* 0x3e80000003030820 */ /* 0x000fe20000400000 */
[----:B-1----:R-:W-:-:S03]  /*0ae0*/  FADD R9, R2, R11 ;  /* 0x0000000b02097221 */ /* 0x002fc60000000000 */
[----:B------:R-:W1:Y:S01]  /*0af0*/  SHFL.BFLY PT, R15, R16, 0x8, 0x1f ;  /* 0x0d001f00100f7f89 */ /* 0x000e6200000e0000 */
[----:B------:R-:W-:Y:S01]  /*0b00*/  @!P2 FMUL R3, R3, 16777216 ;  /* 0x4b8000000303a820 */ /* 0x000fe20000400000 */
[C---:B------:R-:W-:Y:S01]  /*0b10*/  FSETP.GEU.AND P2, PT, |R9|.reuse, 1.175494350822287508e-38, PT ;  /* 0x008000000900780b */ /* 0x040fe20003f4e200 */
[C---:B------:R-:W-:Y:S01]  /*0b20*/  FMUL R14, R9.reuse, 0.25 ;  /* 0x3e800000090e7820 */ /* 0x040fe20000400000 */
[----:B------:R-:W-:Y:S02]  /*0b30*/  FSETP.GT.AND P0, PT, |R9|, 8.50705917302346158658e+37, PT ;  /* 0x7e8000000900780b */ /* 0x000fe40003f04200 */
[----:B------:R-:W-:Y:S01]  /*0b40*/  FSETP.NEU.AND P1, PT, R2, RZ, PT ;  /* 0x000000ff0200720b */ /* 0x000fe20003f2d000 */
[----:B---3--:R-:W-:Y:S01]  /*0b50*/  FMUL R3, R18, R3 ;  /* 0x0000000312037220 */ /* 0x008fe20000400000 */
[----:B------:R-:W3:Y:S01]  /*0b60*/  SHFL.BFLY PT, R12, R9, 0x2, 0x1f ;  /* 0x0c401f00090c7f89 */ /* 0x000ee200000e0000 */
[----:B------:R-:W-:-:S03]  /*0b70*/  FSEL R14, R14, R9, P0 ;  /* 0x000000090e0e7208 */ /* 0x000fc60000000000 */
[----:B------:R-:W-:Y:S01]  /*0b80*/  FSEL R3, R3, RZ, P1 ;  /* 0x000000ff03037208 */ /* 0x000fe20000800000 */
[----:B--2---:R-:W-:Y:S02]  /*0b90*/  FADD R13, -R10, R13 ;  /* 0x0000000d0a0d7221 */ /* 0x004fe40000000100 */
[----:B------:R-:W-:Y:S02]  /*0ba0*/  @!P2 FMUL R14, R14, 16777216 ;  /* 0x4b8000000e0ea820 */ /* 0x000fe40000400000 */
[C---:B------:R-:W-:Y:S01]  /*0bb0*/  FMUL R17, R13.reuse, R13 ;  /* 0x0000000d0d117220 */ /* 0x040fe20000400000 */
[----:B------:R-:W-:-:S03]  /*0bc0*/  FFMA R10, R13, R3, R10 ;  /* 0x000000030d0a7223 */ /* 0x000fc6000000000a */
[----:B------:R-:W2:Y:S01]  /*0bd0*/  MUFU.RCP R14, R14 ;  /* 0x0000000e000e7308 */ /* 0x000ea20000001000 */
[----:B-1----:R-:W-:Y:S01]  /*0be0*/  FADD R16, R16, R15 ;  /* 0x0000000f10107221 */ /* 0x002fe20000000000 */
[----:B------:R-:W-:Y:S01]  /*0bf0*/  FMUL R17, R0, R17 ;  /* 0x0000001100117220 */ /* 0x000fe20000400000 */
[----:B------:R-:W1:Y:S03]  /*0c00*/  SHFL.BFLY PT, R13, R10, 0x4, 0x1f ;  /* 0x0c801f000a0d7f89 */ /* 0x000e6600000e0000 */
[----:B------:R-:W-:Y:S01]  /*0c10*/  FFMA R16, R3, R17, R16 ;  /* 0x0000001103107223 */ /* 0x000fe20000000010 */
[----:B------:R-:W-:-:S04]  /*0c20*/  @P0 FMUL R11, R11, 0.25 ;  /* 0x3e8000000b0b0820 */ /* 0x000fc80000400000 */
[----:B------:R-:W4:Y:S01]  /*0c30*/  SHFL.BFLY PT, R15, R16, 0x4, 0x1f ;  /* 0x0c801f00100f7f89 */ /* 0x000f2200000e0000 */
[----:B------:R-:W-:Y:S01]  /*0c40*/  @!P2 FMUL R11, R11, 16777216 ;  /* 0x4b8000000b0ba820 */ /* 0x000fe20000400000 */
[C---:B---3--:R-:W-:Y:S01]  /*0c50*/  FADD R0, R9.reuse, R12 ;  /* 0x0000000c09007221 */ /* 0x048fe20000000000 */
[----:B------:R-:W-:Y:S02]  /*0c60*/  FSETP.NEU.AND P0, PT, R9, RZ, PT ;  /* 0x000000ff0900720b */ /* 0x000fe40003f0d000 */
[----:B--2---:R-:W-:Y:S02]  /*0c70*/  FMUL R11, R14, R11 ;  /* 0x0000000b0e0b7220 */ /* 0x004fe40000400000 */
[C---:B------:R-:W-:Y:S01]  /*0c80*/  FSETP.GEU.AND P1, PT, |R0|.reuse, 1.175494350822287508e-38, PT ;  /* 0x008000000000780b */ /* 0x040fe20003f2e200 */
[----:B------:R-:W-:Y:S02]  /*0c90*/  FMUL R19, R0, 0.25 ;  /* 0x3e80000000137820 */ /* 0x000fe40000400000 */
[----:B------:R-:W-:-:S02]  /*0ca0*/  FSEL R11, R11, RZ, P0 ;  /* 0x000000ff0b0b7208 */ /* 0x000fc40000000000 */
[----:B------:R-:W-:Y:S01]  /*0cb0*/  FSETP.GT.AND P0, PT, |R0|, 8.50705917302346158658e+37, PT ;  /* 0x7e8000000000780b */ /* 0x000fe20003f04200 */
[----:B-1----:R-:W-:-:S03]  /*0cc0*/  FADD R13, -R10, R13 ;  /* 0x0000000d0a0d7221 */ /* 0x002fc60000000100 */
[----:B------:R-:W-:Y:S01]  /*0cd0*/  FSEL R19, R19, R0, P0 ;  /* 0x0000000013137208 */ /* 0x000fe20000000000 */
[----:B------:R-:W1:Y:S01]  /*0ce0*/  SHFL.BFLY PT, R3, R0, 0x1, 0x1f ;  /* 0x0c201f0000037f89 */ /* 0x000e6200000e0000 */
[C---:B------:R-:W-:Y:S01]  /*0cf0*/  FMUL R17, R13.reuse, R13 ;  /* 0x0000000d0d117220 */ /* 0x040fe20000400000 */
[----:B------:R-:W-:Y:S02]  /*0d00*/  FFMA R10, R13, R11, R10 ;  /* 0x0000000b0d0a7223 */ /* 0x000fe4000000000a */
[----:B------:R-:W-:Y:S01]  /*0d10*/  @!P1 FMUL R19, R19, 16777216 ;  /* 0x4b80000013139820 */ /* 0x000fe20000400000 */
[----:B----4-:R-:W-:Y:S01]  /*0d20*/  FADD R16, R16, R15 ;  /* 0x0000000f10107221 */ /* 0x010fe20000000000 */
[----:B------:R-:W-:Y:S01]  /*0d30*/  FMUL R17, R2, R17 ;  /* 0x0000001102117220 */ /* 0x000fe20000400000 */
[----:B------:R-:W2:Y:S03]  /*0d40*/  SHFL.BFLY PT, R13, R10, 0x2, 0x1f ;  /* 0x0c401f000a0d7f89 */ /* 0x000ea600000e0000 */
[----:B------:R-:W3:Y:S01]  /*0d50*/  MUFU.RCP R19, R19 ;  /* 0x0000001300137308 */ /* 0x000ee20000001000 */
[----:B------:R-:W-:Y:S01]  /*0d60*/  FFMA R16, R11, R17, R16 ;  /* 0x000000110b107223 */ /* 0x000fe20000000010 */
[----:B------:R-:W-:-:S04]  /*0d70*/  @P0 FMUL R12, R12, 0.25 ;  /* 0x3e8000000c0c0820 */ /* 0x000fc80000400000 */
[----:B------:R-:W4:Y:S01]  /*0d80*/  SHFL.BFLY PT, R11, R16, 0x2, 0x1f ;  /* 0x0c401f00100b7f89 */ /* 0x000f2200000e0000 */
[----:B------:R-:W-:Y:S01]  /*0d90*/  @!P1 FMUL R12, R12, 16777216 ;  /* 0x4b8000000c0c9820 */ /* 0x000fe20000400000 */
[----:B------:R-:W-:-:S03]  /*0da0*/  FSETP.NEU.AND P0, PT, R0, RZ, PT ;  /* 0x000000ff0000720b */ /* 0x000fc60003f0d000 */
[----:B---3--:R-:W-:Y:S01]  /*0db0*/  FMUL R12, R19, R12 ;  /* 0x0000000c130c7220 */ /* 0x008fe20000400000 */
[----:B-1----:R-:W-:-:S04]  /*0dc0*/  FADD R2, R0, R3 ;  /* 0x0000000300027221 */ /* 0x002fc80000000000 */
[----:B------:R-:W-:Y:S01]  /*0dd0*/  FSEL R12, R12, RZ, P0 ;  /* 0x000000ff0c0c7208 */ /* 0x000fe20000000000 */
[----:B--2---:R-:W-:Y:S01]  /*0de0*/  FADD R13, -R10, R13 ;  /* 0x0000000d0a0d7221 */ /* 0x004fe20000000100 */
[C---:B------:R-:W-:Y:S01]  /*0df0*/  FSETP.GEU.AND P1, PT, |R2|.reuse, 1.175494350822287508e-38, PT ;  /* 0x008000000200780b */ /* 0x040fe20003f2e200 */
[C---:B------:R-:W-:Y:S02]  /*0e00*/  FMUL R15, R2.reuse, 0.25 ;  /* 0x3e800000020f7820 */ /* 0x040fe40000400000 */
[C---:B------:R-:W-:Y:S01]  /*0e10*/  FMUL R14, R13.reuse, R13 ;  /* 0x0000000d0d0e7220 */ /* 0x040fe20000400000 */
[----:B------:R-:W-:Y:S01]  /*0e20*/  FFMA R10, R13, R12, R10 ;  /* 0x0000000c0d0a7223 */ /* 0x000fe2000000000a */
[----:B------:R-:W-:Y:S01]  /*0e30*/  FSETP.GT.AND P0, PT, |R2|, 8.50705917302346158658e+37, PT ;  /* 0x7e8000000200780b */ /* 0x000fe20003f04200 */
[----:B----4-:R-:W-:Y:S01]  /*0e40*/  FADD R11, R16, R11 ;  /* 0x0000000b100b7221 */ /* 0x010fe20000000000 */
[----:B------:R-:W-:Y:S02]  /*0e50*/  FMUL R14, R9, R14 ;  /* 0x0000000e090e7220 */ /* 0x000fe40000400000 */
[----:B------:R-:W-:Y:S01]  /*0e60*/  FSEL R15, R15, R2, P0 ;  /* 0x000000020f0f7208 */ /* 0x000fe20000000000 */
[----:B------:R-:W1:Y:S01]  /*0e70*/  SHFL.BFLY PT, R9, R10, 0x1, 0x1f ;  /* 0x0c201f000a097f89 */ /* 0x000e6200000e0000 */
[----:B------:R-:W-:-:S03]  /*0e80*/  FFMA R11, R12, R14, R11 ;  /* 0x0000000e0c0b7223 */ /* 0x000fc6000000000b */
[----:B------:R-:W-:Y:S02]  /*0e90*/  @!P1 FMUL R15, R15, 16777216 ;  /* 0x4b8000000f0f9820 */ /* 0x000fe40000400000 */
[----:B------:R-:W2:Y:S02]  /*0ea0*/  SHFL.BFLY PT, R12, R11, 0x1, 0x1f ;  /* 0x0c201f000b0c7f89 */ /* 0x000ea400000e0000 */
[----:B------:R-:W3:Y:S01]  /*0eb0*/  MUFU.RCP R14, R15 ;  /* 0x0000000f000e7308 */ /* 0x000ee20000001000 */
[----:B------:R-:W-:-:S04]  /*0ec0*/  @P0 FMUL R3, R3, 0.25 ;  /* 0x3e80000003030820 */ /* 0x000fc80000400000 */
[----:B------:R-:W-:Y:S01]  /*0ed0*/  @!P1 FMUL R3, R3, 16777216 ;  /* 0x4b80000003039820 */ /* 0x000fe20000400000 */
[----:B------:R-:W-:Y:S02]  /*0ee0*/  FSETP.NEU.AND P0, PT, R2, RZ, PT ;  /* 0x000000ff0200720b */ /* 0x000fe40003f0d000 */
[----:B------:R-:W-:Y:S01]  /*0ef0*/  LOP3.LUT P1, RZ, R20, 0x1f, RZ, 0xc0, !PT ;  /* 0x0000001f14ff7812 */ /* 0x000fe2000782c0ff */
[----:B------:R-:W-:Y:S01]  /*0f00*/  UMOV UR4, 0x400 ;  /* 0x0000040000047882 */ /* 0x000fe20000000000 */
[----:B---3--:R-:W-:Y:S01]  /*0f10*/  FMUL R14, R14, R3 ;  /* 0x000000030e0e7220 */ /* 0x008fe20000400000 */
[----:B-1----:R-:W-:-:S04]  /*0f20*/  FADD R9, -R10, R9 ;  /* 0x000000090a097221 */ /* 0x002fc80000000100 */
[----:B------:R-:W-:Y:S01]  /*0f30*/  FMUL R3, R9, R9 ;  /* 0x0000000909037220 */ /* 0x000fe20000400000 */
[----:B------:R-:W-:Y:S01]  /*0f40*/  FSEL R14, R14, RZ, P0 ;  /* 0x000000ff0e0e7208 */ /* 0x000fe20000000000 */
[----:B0-----:R-:W-:Y:S01]  /*0f50*/  UPRMT UR4, UR5, 0x654, UR4 ;  /* 0x0000065405047896 */ /* 0x001fe20008000004 */
[----:B------:R-:W-:Y:S01]  /*0f60*/  SHF.R.U32.HI R13, RZ, 0x3, R20 ;  /* 0x00000003ff0d7819 */ /* 0x000fe20000011614 */
[----:B--2---:R-:W-:Y:S01]  /*0f70*/  FADD R11, R11, R12 ;  /* 0x0000000c0b0b7221 */ /* 0x004fe20000000000 */
[----:B------:R-:W-:Y:S01]  /*0f80*/  FMUL R3, R0, R3 ;  /* 0x0000000300037220 */ /* 0x000fe20000400000 */
[----:B------:R-:W-:Y:S01]  /*0f90*/  FFMA R12, R9, R14, R10 ;  /* 0x0000000e090c7223 */ /* 0x000fe2000000000a */
[----:B------:R-:W-:Y:S02]  /*0fa0*/  LOP3.LUT R13, R13, 0x3c, RZ, 0xc0, !PT ;  /* 0x0000003c0d0d7812 */ /* 0x000fe400078ec0ff */
[----:B------:R-:W-:-:S03]  /*0fb0*/  FFMA R14, R14, R3, R11 ;  /* 0x000000030e0e7223 */ /* 0x000fc6000000000b */
[----:B------:R-:W-:Y:S04]  /*0fc0*/  @!P1 STS [R13+UR4+0x80], R2 ;  /* 0x000080020d009988 */ /* 0x000fe80008000804 */
[----:B------:R-:W-:Y:S04]  /*0fd0*/  @!P1 STS [R13+UR4], R12 ;  /* 0x0000000c0d009988 */ /* 0x000fe80008000804 */
[----:B------:R-:W-:Y:S01]  /*0fe0*/  @!P1 STS [R13+UR4+0x40], R14 ;  /* 0x0000400e0d009988 */ /* 0x000fe20008000804 */
[----:B------:R-:W-:Y:S01]  /*0ff0*/  BAR.SYNC.DEFER_BLOCKING 0x0 ;  /* 0x0000000000007b1d */ /* 0x000fe20000010000 */
[----:B------:R-:W-:-:S13]  /*1000*/  ISETP.GE.AND P2, PT, R20, 0x10, PT ;  /* 0x000000101400780c */ /* 0x000fda0003f46270 */
[----:B------:R-:W0:Y:S04]  /*1010*/  @!P2 LDS R7, [R5+UR4+0x80] ;  /* 0x000080040507a984 */ /* 0x000e280008000800 */
[----:B------:R-:W1:Y:S04]  /*1020*/  @!P2 LDS R8, [R5+UR4] ;  /* 0x000000040508a984 */ /* 0x000e680008000800 */
[----:B------:R-:W-:Y:S04]  /*1030*/  @!P2 LDS R6, [R5+UR4+0x40] ;  /* 0x000040040506a984 */ /* 0x000fe80008000800 */
[----:B0-----:R-:W0:Y:S04]  /*1040*/  SHFL.BFLY PT, R10, R7, 0x8, 0x1f ;  /* 0x0d001f00070a7f89 */ /* 0x001e2800000e0000 */
[----:B-1----:R-:W-:Y:S01]  /*1050*/  SHFL.BFLY PT, R9, R8, 0x8, 0x1f ;  /* 0x0d001f0008097f89 */ /* 0x002fe200000e0000 */
[----:B0-----:R-:W-:-:S05]  /*1060*/  FADD R3, R7, R10 ;  /* 0x0000000a07037221 */ /* 0x001fca0000000000 */
[C---:B------:R-:W-:Y:S01]  /*1070*/  FSETP.GEU.AND P1, PT, |R3|.reuse, 1.175494350822287508e-38, PT ;  /* 0x008000000300780b */ /* 0x040fe20003f2e200 */
[C---:B------:R-:W-:Y:S01]  /*1080*/  FMUL R0, R3.reuse, 0.25 ;  /* 0x3e80000003007820 */ /* 0x040fe20000400000 */
[----:B------:R-:W-:Y:S01]  /*1090*/  FSETP.GT.AND P0, PT, |R3|, 8.50705917302346158658e+37, PT ;  /* 0x7e8000000300780b */ /* 0x000fe20003f04200 */
[----:B------:R-:W0:Y:S03]  /*10a0*/  SHFL.BFLY PT, R2, R3, 0x4, 0x1f ;  /* 0x0c801f0003027f89 */ /* 0x000e2600000e0000 */
[----:B------:R-:W-:-:S07]  /*10b0*/  FSEL R12, R0, R3, P0 ;  /* 0x00000003000c7208 */ /* 0x000fce0000000000 */
[----:B------:R-:W-:-:S04]  /*10c0*/  @!P1 FMUL R12, R12, 16777216 ;  /* 0x4b8000000c0c9820 */ /* 0x000fc80000400000 */
[----:B------:R-:W1:Y:S01]  /*10d0*/  MUFU.RCP R13, R12 ;  /* 0x0000000c000d7308 */ /* 0x000e620000001000 */
[----:B------:R-:W2:Y:S01]  /*10e0*/  SHFL.BFLY PT, R11, R6, 0x8, 0x1f ;  /* 0x0d001f00060b7f89 */ /* 0x000ea200000e0000 */
[----:B------:R-:W-:-:S04]  /*10f0*/  @P0 FMUL R10, R10, 0.25 ;  /* 0x3e8000000a0a0820 */ /* 0x000fc80000400000 */
[----:B------:R-:W-:Y:S01]  /*1100*/  @!P1 FMUL R10, R10, 16777216 ;  /* 0x4b8000000a0a9820 */ /* 0x000fe20000400000 */
[C---:B0-----:R-:W-:Y:S01]  /*1110*/  FADD R0, R3.reuse, R2 ;  /* 0x0000000203007221 */ /* 0x041fe20000000000 */
[----:B------:R-:W-:Y:S02]  /*1120*/  FSETP.NEU.AND P1, PT, R3, RZ, PT ;  /* 0x000000ff0300720b */ /* 0x000fe40003f2d000 */
[----:B-1----:R-:W-:Y:S02]  /*1130*/  FMUL R10, R13, R10 ;  /* 0x0000000a0d0a7220 */ /* 0x002fe40000400000 */
[C---:B------:R-:W-:Y:S01]  /*1140*/  FSETP.GEU.AND P2, PT, |R0|.reuse, 1.175494350822287508e-38, PT ;  /* 0x008000000000780b */ /* 0x040fe20003f4e200 */
[----:B------:R-:W-:Y:S01]  /*1150*/  FMUL R15, R0, 0.25 ;  /* 0x3e800000000f7820 */ /* 0x000fe20000400000 */
[----:B------:R-:W-:Y:S01]  /*1160*/  FADD R13, -R8, R9 ;  /* 0x00000009080d7221 */ /* 0x000fe20000000100 */
[----:B------:R-:W-:Y:S02]  /*1170*/  FSETP.GT.AND P0, PT, |R0|, 8.50705917302346158658e+37, PT ;  /* 0x7e8000000000780b */ /* 0x000fe40003f04200 */
[----:B------:R-:W-:Y:S01]  /*1180*/  FSEL R10, R10, RZ, P1 ;  /* 0x000000ff0a0a7208 */ /* 0x000fe20000800000 */
[----:B------:R-:W0:Y:S01]  /*1190*/  SHFL.BFLY PT, R9, R0, 0x2, 0x1f ;  /* 0x0c401f0000097f89 */ /* 0x000e2200000e0000 */
[----:B------:R-:W-:Y:S01]  /*11a0*/  FMUL R12, R13, R13 ;  /* 0x0000000d0d0c7220 */ /* 0x000fe20000400000 */
[----:B------:R-:W-:-:S02]  /*11b0*/  FSEL R15, R15, R0, P0 ;  /* 0x000000000f0f7208 */ /* 0x000fc40000000000 */
[----:B------:R-:W-:Y:S01]  /*11c0*/  FFMA R8, R13, R10, R8 ;  /* 0x0000000a0d087223 */ /* 0x000fe20000000008 */
[----:B--2---:R-:W-:Y:S01]  /*11d0*/  FADD R11, R6, R11 ;  /* 0x0000000b060b7221 */ /* 0x004fe20000000000 */
[----:B------:R-:W-:Y:S01]  /*11e0*/  FMUL R12, R7, R12 ;  /* 0x0000000c070c7220 */ /* 0x000fe20000400000 */
[----:B------:R-:W-:Y:S02]  /*11f0*/  @!P2 FMUL R15, R15, 16777216 ;  /* 0x4b8000000f0fa820 */ /* 0x000fe40000400000 */
[----:B------:R-:W1:Y:S01]  /*1200*/  SHFL.BFLY PT, R7, R8, 0x4, 0x1f ;  /* 0x0c801f0008077f89 */ /* 0x000e6200000e0000 */
[----:B------:R-:W-:-:S03]  /*1210*/  FFMA R11, R10, R12, R11 ;  /* 0x0000000c0a0b7223 */ /* 0x000fc6000000000b */
[----:B------:R-:W2:Y:S02]  /*1220*/  MUFU.RCP R15, R15 ;  /* 0x0000000f000f7308 */ /* 0x000ea40000001000 */
[----:B------:R-:W3:Y:S01]  /*1230*/  SHFL.BFLY PT, R10, R11, 0x4, 0x1f ;  /* 0x0c801f000b0a7f89 */ /* 0x000ee200000e0000 */
[----:B------:R-:W-:-:S04]  /*1240*/  @P0 FMUL R2, R2, 0.25 ;  /* 0x3e80000002020820 */ /* 0x000fc80000400000 */
[----:B------:R-:W-:Y:S01]  /*1250*/  @!P2 FMUL R2, R2, 16777216 ;  /* 0x4b8000000202a820 */ /* 0x000fe20000400000 */
[C---:B0-----:R-:W-:Y:S01]  /*1260*/  FADD R6, R0.reuse, R9 ;  /* 0x0000000900067221 */ /* 0x041fe20000000000 */
[----:B------:R-:W-:Y:S02]  /*1270*/  FSETP.NEU.AND P1, PT, R0, RZ, PT ;  /* 0x000000ff0000720b */ /* 0x000fe40003f2d000 */
[----:B--2---:R-:W-:Y:S02]  /*1280*/  FMUL R2, R15, R2 ;  /* 0x000000020f027220 */ /* 0x004fe40000400000 */
[C---:B------:R-:W-:Y:S01]  /*1290*/  FSETP.GEU.AND P2, PT, |R6|.reuse, 1.175494350822287508e-38, PT ;  /* 0x008000000600780b */ /* 0x040fe20003f4e200 */
[C---:B------:R-:W-:Y:S01]  /*12a0*/  FMUL R13, R6.reuse, 0.25 ;  /* 0x3e800000060d7820 */ /* 0x040fe20000400000 */
[----:B------:R-:W-:Y:S01]  /*12b0*/  FSETP.GT.AND P0, PT, |R6|, 8.50705917302346158658e+37, PT ;  /* 0x7e8000000600780b */ /* 0x000fe20003f04200 */
[----:B-1----:R-:W-:Y:S01]  /*12c0*/  FADD R7, -R8, R7 ;  /* 0x0000000708077221 */ /* 0x002fe20000000100 */
[----:B------:R-:W-:-:S03]  /*12d0*/  FSEL R2, R2, RZ, P1 ;  /* 0x000000ff02027208 */ /* 0x000fc60000800000 */
[----:B------:R-:W-:Y:S01]  /*12e0*/  FMUL R12, R7, R7 ;  /* 0x00000007070c7220 */ /* 0x000fe20000400000 */
[----:B------:R-:W-:Y:S01]  /*12f0*/  FSEL R13, R13, R6, P0 ;  /* 0x000000060d0d7208 */ /* 0x000fe20000000000 */
[----:B------:R-:W-:Y:S01]  /*1300*/  FFMA R7, R7, R2, R8 ;  /* 0x0000000207077223 */ /* 0x000fe20000000008 */
[----:B---3--:R-:W-:Y:S01]  /*1310*/  FADD R11, R11, R10 ;  /* 0x0000000a0b0b7221 */ /* 0x008fe20000000000 */
[----:B------:R-:W-:Y:S02]  /*1320*/  FMUL R12, R3, R12 ;  /* 0x0000000c030c7220 */ /* 0x000fe40000400000 */
[----:B------:R-:W0:Y:S01]  /*1330*/  SHFL.BFLY PT, R3, R6, 0x1, 0x1f ;  /* 0x0c201f0006037f89 */ /* 0x000e2200000e0000 */
[----:B------:R-:W-:Y:S01]  /*1340*/  @!P2 FMUL R13, R13, 16777216 ;  /* 0x4b8000000d0da820 */ /* 0x000fe20000400000 */
[----:B------:R-:W-:Y:S02]  /*1350*/  FFMA R11, R2, R12, R11 ;  /* 0x0000000c020b7223 */ /* 0x000fe4000000000b */
[----:B------:R-:W1:Y:S01]  /*1360*/  SHFL.BFLY PT, R8, R7, 0x2, 0x1f ;  /* 0x0c401f0007087f89 */ /* 0x000e6200000e0000 */
[----:B------:R-:W2:Y:S03]  /*1370*/  MUFU.RCP R2, R13 ;  /* 0x0000000d00027308 */ /* 0x000ea60000001000 */
[----:B------:R-:W3:Y:S01]  /*1380*/  SHFL.BFLY PT, R10, R11, 0x2, 0x1f ;  /* 0x0c401f000b0a7f89 */ /* 0x000ee200000e0000 */
[----:B------:R-:W-:-:S04]  /*1390*/  @P0 FMUL R9, R9, 0.25 ;  /* 0x3e80000009090820 */ /* 0x000fc80000400000 */
[----:B------:R-:W-:Y:S01]  /*13a0*/  @!P2 FMUL R9, R9, 16777216 ;  /* 0x4b8000000909a820 */ /* 0x000fe20000400000 */
[----:B------:R-:W-:-:S03]  /*13b0*/  FSETP.NEU.AND P0, PT, R6, RZ, PT ;  /* 0x000000ff0600720b */ /* 0x000fc60003f0d000 */
[----:B--2---:R-:W-:Y:S01]  /*13c0*/  FMUL R9, R2, R9 ;  /* 0x0000000902097220 */ /* 0x004fe20000400000 */
[----:B0-----:R-:W-:-:S04]  /*13d0*/  FADD R2, R6, R3 ;  /* 0x0000000306027221 */ /* 0x001fc80000000000 */
[----:B------:R-:W-:Y:S01]  /*13e0*/  FSEL R9, R9, RZ, P0 ;  /* 0x000000ff09097208 */ /* 0x000fe20000000000 */
[----:B-1----:R-:W-:Y:S01]  /*13f0*/  FADD R8, -R7, R8 ;  /* 0x0000000807087221 */ /* 0x002fe20000000100 */
[----:B------:R-:W-:-:S03]  /*1400*/  FSETP.GEU.AND P1, PT, |R2|, 1.175494350822287508e-38, PT ;  /* 0x008000000200780b */ /* 0x000fc60003f2e200 */
[C---:B------:R-:W-:Y:S01]  /*1410*/  FFMA R7, R8.reuse, R9, R7 ;  /* 0x0000000908077223 */ /* 0x040fe20000000007 */
[----:B------:R-:W-:Y:S01]  /*1420*/  FMUL R13, R8, R8 ;  /* 0x00000008080d7220 */ /* 0x000fe20000400000 */
[----:B---3--:R-:W-:Y:S01]  /*1430*/  FADD R10, R11, R10 ;  /* 0x0000000a0b0a7221 */ /* 0x008fe20000000000 */
[C---:B------:R-:W-:Y:S01]  /*1440*/  FMUL R11, R2.reuse, 0.25 ;  /* 0x3e800000020b7820 */ /* 0x040fe20000400000 */
[----:B------:R-:W-:Y:S01]  /*1450*/  FSETP.GT.AND P0, PT, |R2|, 8.50705917302346158658e+37, PT ;  /* 0x7e8000000200780b */ /* 0x000fe20003f04200 */
[----:B------:R-:W-:Y:S02]  /*1460*/  FMUL R13, R0, R13 ;  /* 0x0000000d000d7220 */ /* 0x000fe40000400000 */
[----:B------:R-:W0:Y:S01]  /*1470*/  SHFL.BFLY PT, R0, R7, 0x1, 0x1f ;  /* 0x0c201f0007007f89 */ /* 0x000e2200000e0000 */
[----:B------:R-:W-:Y:S01]  /*1480*/  FSEL R11, R11, R2, P0 ;  /* 0x000000020b0b7208 */ /* 0x000fe20000000000 */
[----:B------:R-:W-:-:S04]  /*1490*/  FFMA R10, R9, R13, R10 ;  /* 0x0000000d090a7223 */ /* 0x000fc8000000000a */
[----:B------:R-:W-:Y:S01]  /*14a0*/  @!P1 FMUL R11, R11, 16777216 ;  /* 0x4b8000000b0b9820 */ /* 0x000fe20000400000 */
[----:B------:R-:W1:Y:S03]  /*14b0*/  SHFL.BFLY PT, R9, R10, 0x1, 0x1f ;  /* 0x0c201f000a097f89 */ /* 0x000e6600000e0000 */
[----:B------:R-:W2:Y:S01]  /*14c0*/  MUFU.RCP R8, R11 ;  /* 0x0000000b00087308 */ /* 0x000ea20000001000 */
[----:B------:R-:W-:Y:S01]  /*14d0*/  @P0 FMUL R3, R3, 0.25 ;  /* 0x3e80000003030820 */ /* 0x000fe20000400000 */
[----:B------:R-:W-:-:S03]  /*14e0*/  LOP3.LUT P0, RZ, R20, 0xf, RZ, 0xc0, !PT ;  /* 0x0000000f14ff7812 */ /* 0x000fc6000780c0ff */
[----:B------:R-:W-:Y:S01]  /*14f0*/  @!P1 FMUL R3, R3, 16777216 ;  /* 0x4b80000003039820 */ /* 0x000fe20000400000 */
[----:B------:R-:W-:Y:S02]  /*1500*/  FSETP.NEU.AND P1, PT, R2, RZ, PT ;  /* 0x000000ff0200720b */ /* 0x000fe40003f2d000 */
[----:B------:R-:W-:Y:S01]  /*1510*/  ISETP.LT.AND P0, PT, R20, 0x10, !P0 ;  /* 0x000000101400780c */ /* 0x000fe20004701270 */
[----:B0-----:R-:W-:Y:S01]  /*1520*/  FADD R0, -R7, R0 ;  /* 0x0000000007007221 */ /* 0x001fe20000000100 */
[----:B--2---:R-:W-:-:S03]  /*1530*/  FMUL R8, R8, R3 ;  /* 0x0000000308087220 */ /* 0x004fc60000400000 */
[----:B------:R-:W-:Y:S02]  /*1540*/  FMUL R3, R0, R0 ;  /* 0x0000000000037220 */ /* 0x000fe40000400000 */
[----:B------:R-:W-:Y:S01]  /*1550*/  FSEL R8, R8, RZ, P1 ;  /* 0x000000ff08087208 */ /* 0x000fe20000800000 */
[----:B-1----:R-:W-:Y:S01]  /*1560*/  FADD R9, R10, R9 ;  /* 0x000000090a097221 */ /* 0x002fe20000000000 */
[----:B------:R-:W-:-:S03]  /*1570*/  FMUL R3, R6, R3 ;  /* 0x0000000306037220 */ /* 0x000fc60000400000 */
[----:B------:R-:W-:Y:S01]  /*1580*/  FFMA R6, R0, R8, R7 ;  /* 0x0000000800067223 */ /* 0x000fe20000000007 */
[----:B------:R-:W-:Y:S01]  /*1590*/  FFMA R10, R8, R3, R9 ;  /* 0x00000003080a7223 */ /* 0x000fe20000000009 */
[----:B------:R-:W-:Y:S04]  /*15a0*/  @P0 STS [R5+UR4+0x80], R2 ;  /* 0x0000800205000988 */ /* 0x000fe80008000804 */
[----:B------:R-:W-:Y:S04]  /*15b0*/  @P0 STS [R5+UR4], R6 ;  /* 0x0000000605000988 */ /* 0x000fe80008000804 */
[----:B------:R-:W-:Y:S01]  /*15c0*/  @P0 STS [R5+UR4+0x40], R10 ;  /* 0x0000400a05000988 */ /* 0x000fe20008000804 */
[----:B------:R-:W-:Y:S06]  /*15d0*/  BAR.SYNC.DEFER_BLOCKING 0x0 ;  /* 0x0000000000007b1d */ /* 0x000fec0000010000 */
[----:B------:R-:W0:Y:S01]  /*15e0*/  LDS R3, [UR4+0x40] ;  /* 0x00004004ff037984 */ /* 0x000e220008000800 */
[----:B------:R-:W-:-:S02]  /*15f0*/  HFMA2.MMA R8, -RZ, RZ, 0.7080078125, -0.052093505859375 ;  /* 0x39aaaaabff087435 */ /* 0x000fc400000001ff */
[----:B------:R-:W-:Y:S01]  /*1600*/  HFMA2.MMA R12, -RZ, RZ, 0, 0 ;  /* 0x00000000ff0c7435 */ /* 0x000fe200000001ff */
[----:B------:R-:W1:Y:S01]  /*1610*/  LDS R0, [UR4] ;  /* 0x00000004ff007984 */ /* 0x000e620008000800 */
[----:B------:R-:W-:Y:S01]  /*1620*/  UPLOP3.LUT UP0, UPT, UPT, UPT, UPT, 0x80, 0x0 ;  /* 0x000000000000789c */ /* 0x000fe20003f0f070 */
[----:B------:R-:W-:-:S05]  /*1630*/  ULDC UR4, c[0x0][0x238] ;  /* 0x00008e0000047ab9 */ /* 0x000fca0000000800 */
[----:B0-----:R-:W-:-:S04]  /*1640*/  FFMA R3, R3, R8, 9.9999999747524270788e-07 ;  /* 0x358637bd03037423 */ /* 0x001fc80000000008 */
[----:B------:R0:W2:Y:S01]  /*1650*/  MUFU.RSQ R8, R3 ;  /* 0x0000000300087308 */ /* 0x0000a20000001400 */
[----:B------:R-:W-:-:S04]  /*1660*/  DEPBAR.LE SB0, 0x0, {1} ;  /* 0x000080020000791a */ /* 0x000fc80000000000 */
.L_x_0:
[----:B------:R-:W1:Y:S01]  /*1670*/  LDC.64 R22, c[0x0][0x218] ;  /* 0x00008600ff167b82 */ /* 0x000e620000000a00 */
[----:B------:R-:W-:Y:S02]  /*1680*/  LOP3.LUT R25, R12, 0x7fc, R5, 0xf8, !PT ;  /* 0x000007fc0c197812 */ /* 0x000fe400078ef805 */
[----:B------:R-:W-:Y:S02]  /*1690*/  CS2R R10, SRZ ;  /* 0x00000000000a7805 */ /* 0x000fe4000001ff00 */
[----:B------:R-:W-:Y:S02]  /*16a0*/  CS2R R12, SRZ ;  /* 0x00000000000c7805 */ /* 0x000fe4000001ff00 */
[----:B------:R-:W-:Y:S01]  /*16b0*/  ISETP.GE.U32.AND P0, PT, R25, 0xc00, PT ;  /* 0x00000c001900780c */ /* 0x000fe20003f06070 */
[C---:B------:R-:W-:Y:S01]  /*16c0*/  IMAD R9, R4.reuse, 0xc00, R25 ;  /* 0x00000c0004097824 */ /* 0x040fe200078e0219 */
[----:B------:R-:W3:Y:S02]  /*16d0*/  LDC.64 R20, c[0x0][0x210] ;  /* 0x00008400ff147b82 */ /* 0x000ee40000000a00 */
[----:B------:R-:W-:-:S06]  /*16e0*/  ISETP.LT.AND P1, PT, R4, UR4, !P0 ;  /* 0x0000000404007c0c */ /* 0x000fcc000c721270 */
[----:B------:R-:W4:Y:S08]  /*16f0*/  LDC.64 R18, c[0x0][0x220] ;  /* 0x00008800ff127b82 */ /* 0x000f300000000a00 */
[----:B0-----:R-:W0:Y:S01]  /*1700*/  LDC.64 R2, c[0x0][0x228] ;  /* 0x00008a00ff027b82 */ /* 0x001e220000000a00 */
[----:B-1----:R-:W-:Y:S01]  /*1710*/  IMAD.WIDE.U32 R22, R25, 0x2, R22 ;  /* 0x0000000219167825 */ /* 0x002fe200078e0016 */
[----:B------:R-:W-:-:S04]  /*1720*/  CS2R R16, SRZ ;  /* 0x0000000000107805 */ /* 0x000fc8000001ff00 */
[----:B------:R-:W5:Y:S01]  /*1730*/  @!P0 LDG.E.EL.64 R12, desc[UR6][R22.64] ;  /* 0x00000006160c8981 */ /* 0x000f62000c2e1b00 */
[----:B---3--:R-:W-:Y:S01]  /*1740*/  IMAD.WIDE R20, R9, 0x2, R20 ;  /* 0x0000000209147825 */ /* 0x008fe200078e0214 */
[----:B------:R-:W-:-:S04]  /*1750*/  CS2R R14, SRZ ;  /* 0x00000000000e7805 */ /* 0x000fc8000001ff00 */
[----:B------:R1:W3:Y:S01]  /*1760*/  @P1 LDG.E.EF.64 R10, desc[UR6][R20.64] ;  /* 0x00000006140a1981 */ /* 0x0002e2000c0e1b00 */
[----:B----4-:R-:W-:-:S05]  /*1770*/  IMAD.WIDE.U32 R18, R25, 0x2, R18 ;  /* 0x0000000219127825 */ /* 0x010fca00078e0012 */
[----:B------:R-:W4:Y:S01]  /*1780*/  @!P0 LDG.E.EL.64 R16, desc[UR6][R18.64+0x1800] ;  /* 0x0018000612108981 */ /* 0x000f22000c2e1b00 */
[----:B0-----:R-:W-:-:S05]  /*1790*/  IMAD.WIDE.U32 R24, R25, 0x2, R2 ;  /* 0x0000000219187825 */ /* 0x001fca00078e0002 */
[----:B--2---:R-:W2:Y:S01]  /*17a0*/  @!P0 LDG.E.EL.64 R14, desc[UR6][R24.64+0x1800] ;  /* 0x00180006180e8981 */ /* 0x004ea2000c2e1b00 */
[----:B------:R-:W-:Y:S02]  /*17b0*/  CS2R R2, SRZ ;  /* 0x0000000000027805 */ /* 0x000fe4000001ff00 */
[----:B------:R-:W-:-:S04]  /*17c0*/  CS2R R6, SRZ ;  /* 0x0000000000067805 */ /* 0x000fc8000001ff00 */
[----:B------:R-:W2:Y:S04]  /*17d0*/  @!P0 LDG.E.EL.64 R2, desc[UR6][R24.64] ;  /* 0x0000000618028981 */ /* 0x000ea8000c2e1b00 */
[----:B------:R4:W2:Y:S01]  /*17e0*/  @!P0 LDG.E.EL.64 R6, desc[UR6][R18.64] ;  /* 0x0000000612068981 */ /* 0x0008a2000c2e1b00 */
[----:B-----5:R-:W-:Y:S02]  /*17f0*/  SEL R12, R12, RZ, !P0 ;  /* 0x000000ff0c0c7207 */ /* 0x020fe40004000000 */
[----:B-1----:R-:W-:Y:S02]  /*1800*/  SEL R21, R13, RZ, !P0 ;  /* 0x000000ff0d157207 */ /* 0x002fe40004000000 */
[----:B---3--:R-:W-:Y:S02]  /*1810*/  SEL R10, R10, RZ, P1 ;  /* 0x000000ff0a0a7207 */ /* 0x008fe40000800000 */
[----:B------:R-:W-:-:S02]  /*1820*/  SHF.L.U32 R22, R12, 0x10, RZ ;  /* 0x000000100c167819 */ /* 0x000fc400000006ff */
[----:B------:R-:W-:Y:S02]  /*1830*/  SHF.L.U32 R13, R10, 0x10, RZ ;  /* 0x000000100a0d7819 */ /* 0x000fe400000006ff */
[----:B------:R-:W-:Y:S02]  /*1840*/  SEL R20, R11, RZ, P1 ;  /* 0x000000ff0b147207 */ /* 0x000fe40000800000 */
[----:B----4-:R-:W-:Y:S01]  /*1850*/  SEL R18, R17, RZ, !P0 ;  /* 0x000000ff11127207 */ /* 0x010fe20004000000 */
[----:B------:R-:W-:Y:S01]  /*1860*/  FADD R13, R13, R22 ;  /* 0x000000160d0d7221 */ /* 0x000fe20000000000 */
[----:B------:R-:W-:Y:S02]  /*1870*/  SEL R19, R16, RZ, !P0 ;  /* 0x000000ff10137207 */ /* 0x000fe40004000000 */
[----:B------:R-:W-:Y:S02]  /*1880*/  PRMT R10, R10, 0x7632, R10 ;  /* 0x000076320a0a7816 */ /* 0x000fe4000000000a */
[----:B--2---:R-:W-:-:S02]  /*1890*/  SEL R22, R14, RZ, !P0 ;  /* 0x000000ff0e167207 */ /* 0x004fc40004000000 */
[----:B------:R-:W-:Y:S02]  /*18a0*/  SEL R16, R15, RZ, !P0 ;  /* 0x000000ff0f107207 */ /* 0x000fe40004000000 */
[----:B------:R-:W-:Y:S02]  /*18b0*/  PRMT R15, R12, 0x7632, R15 ;  /* 0x000076320c0f7816 */ /* 0x000fe4000000000f */
[----:B------:R-:W-:Y:S02]  /*18c0*/  SHF.L.U32 R12, R18, 0x10, RZ ;  /* 0x00000010120c7819 */ /* 0x000fe400000006ff */
[----:B------:R-:W-:Y:S02]  /*18d0*/  SHF.L.U32 R26, R21, 0x10, RZ ;  /* 0x00000010151a7819 */ /* 0x000fe400000006ff */
[----:B------:R-:W-:Y:S02]  /*18e0*/  SHF.L.U32 R11, R20, 0x10, RZ ;  /* 0x00000010140b7819 */ /* 0x000fe400000006ff */
[----:B------:R-:W-:-:S02]  /*18f0*/  PRMT R17, R19, 0x7632, R17 ;  /* 0x0000763213117816 */ /* 0x000fc40000000011 */
[----:B------:R-:W-:Y:S02]  /*1900*/  SHF.L.U32 R14, R19, 0x10, RZ ;  /* 0x00000010130e7819 */ /* 0x000fe400000006ff */
[C---:B------:R-:W-:Y:S02]  /*1910*/  PRMT R18, R22.reuse, 0x7632, R18 ;  /* 0x0000763216127816 */ /* 0x040fe40000000012 */
[----:B------:R-:W-:Y:S02]  /*1920*/  PRMT R21, R21, 0x7632, R21 ;  /* 0x0000763215157816 */ /* 0x000fe40000000015 */
[----:B------:R-:W-:Y:S02]  /*1930*/  SHF.L.U32 R19, R22, 0x10, RZ ;  /* 0x0000001016137819 */ /* 0x000fe400000006ff */
[----:B------:R-:W-:Y:S02]  /*1940*/  PRMT R20, R20, 0x7632, R20 ;  /* 0x0000763214147816 */ /* 0x000fe40000000014 */
[----:B------:R-:W-:-:S02]  /*1950*/  SHF.L.U32 R25, R16, 0x10, RZ ;  /* 0x0000001010197819 */ /* 0x000fc400000006ff */
[----:B------:R-:W-:Y:S02]  /*1960*/  SHF.L.U32 R15, R15, 0x10, RZ ;  /* 0x000000100f0f7819 */ /* 0x000fe400000006ff */
[----:B------:R-:W-:Y:S02]  /*1970*/  SHF.L.U32 R10, R10, 0x10, RZ ;  /* 0x000000100a0a7819 */ /* 0x000fe400000006ff */
[----:B------:R-:W-:Y:S02]  /*1980*/  SHF.L.U32 R22, R17, 0x10, RZ ;  /* 0x0000001011167819 */ /* 0x000fe400000006ff */
[----:B------:R-:W-:Y:S01]  /*1990*/  SHF.L.U32 R23, R18, 0x10, RZ ;  /* 0x0000001012177819 */ /* 0x000fe200000006ff */
[----:B------:R-:W-:Y:S01]  /*19a0*/  FADD R14, R14, R19 ;  /* 0x000000130e0e7221 */ /* 0x000fe20000000000 */
[----:B------:R-:W-:Y:S01]  /*19b0*/  SHF.L.U32 R21, R21, 0x10, RZ ;  /* 0x0000001015157819 */ /* 0x000fe200000006ff */
[----:B------:R-:W-:Y:S01]  /*19c0*/  FADD R12, R12, R25 ;  /* 0x000000190c0c7221 */ /* 0x000fe20000000000 */
[----:B------:R-:W-:Y:S01]  /*19d0*/  SHF.L.U32 R20, R20, 0x10, RZ ;  /* 0x0000001014147819 */ /* 0x000fe200000006ff */
[----:B------:R-:W-:Y:S01]  /*19e0*/  FADD R15, R10, R15 ;  /* 0x0000000f0a0f7221 */ /* 0x000fe20000000000 */
[----:B------:R-:W-:-:S02]  /*19f0*/  SEL R19, R2, RZ, !P0 ;  /* 0x000000ff02137207 */ /* 0x000fc40004000000 */
[----:B------:R-:W-:Y:S01]  /*1a00*/  SEL R25, R3, RZ, !P0 ;  /* 0x000000ff03197207 */ /* 0x000fe20004000000 */
[----:B------:R-:W-:Y:S01]  /*1a10*/  FADD R10, R22, R23 ;  /* 0x00000017160a7221 */ /* 0x000fe20000000000 */
[----:B------:R-:W-:Y:S01]  /*1a20*/  SEL R7, R7, RZ, !P0 ;  /* 0x000000ff07077207 */ /* 0x000fe20004000000 */
[----:B------:R-:W0:Y:S01]  /*1a30*/  LDC.64 R2, c[0x0][0x230] ;  /* 0x00008c00ff027b82 */ /* 0x000e220000000a00 */
[----:B------:R-:W-:Y:S01]  /*1a40*/  FADD R17, R20, R21 ;  /* 0x0000001514117221 */ /* 0x000fe20000000000 */
[----:B------:R-:W-:Y:S02]  /*1a50*/  SEL R6, R6, RZ, !P0 ;  /* 0x000000ff06067207 */ /* 0x000fe40004000000 */
[----:B------:R-:W-:Y:S02]  /*1a60*/  PRMT R23, R18, 0x7632, R23 ;  /* 0x0000763212177816 */ /* 0x000fe40000000017 */
[----:B------:R-:W-:Y:S02]  /*1a70*/  PRMT R24, R16, 0x7632, R24 ;  /* 0x0000763210187816 */ /* 0x000fe40000000018 */
[----:B------:R-:W-:-:S02]  /*1a80*/  PRMT R20, R19, 0x7632, R20 ;  /* 0x0000763213147816 */ /* 0x000fc40000000014 */
[----:B------:R-:W-:Y:S02]  /*1a90*/  PRMT R21, R7, 0x7632, R21 ;  /* 0x0000763207157816 */ /* 0x000fe40000000015 */
[C---:B------:R-:W-:Y:S02]  /*1aa0*/  PRMT R18, R25.reuse, 0x7632, R18 ;  /* 0x0000763219127816 */ /* 0x040fe40000000012 */
[----:B------:R-:W-:Y:S01]  /*1ab0*/  SHF.L.U32 R16, R25, 0x10, RZ ;  /* 0x0000001019107819 */ /* 0x000fe200000006ff */
[----:B------:R-:W-:Y:S01]  /*1ac0*/  FADD R11, R11, R26 ;  /* 0x0000001a0b0b7221 */ /* 0x000fe20000000000 */
[----:B------:R-:W-:Y:S02]  /*1ad0*/  PRMT R22, R6, 0x7632, R22 ;  /* 0x0000763206167816 */ /* 0x000fe40000000016 */
[----:B------:R-:W-:Y:S02]  /*1ae0*/  SHF.L.U32 R25, R23, 0x10, RZ ;  /* 0x0000001017197819 */ /* 0x000fe400000006ff */
[----:B------:R-:W-:-:S02]  /*1af0*/  SHF.L.U32 R24, R24, 0x10, RZ ;  /* 0x0000001018187819 */ /* 0x000fc400000006ff */
[----:B------:R-:W-:Y:S02]  /*1b00*/  SHF.L.U32 R6, R6, 0x10, RZ ;  /* 0x0000001006067819 */ /* 0x000fe400000006ff */
[----:B------:R-:W-:Y:S02]  /*1b10*/  SHF.L.U32 R19, R19, 0x10, RZ ;  /* 0x0000001013137819 */ /* 0x000fe400000006ff */
[----:B------:R-:W-:Y:S02]  /*1b20*/  SHF.L.U32 R23, R20, 0x10, RZ ;  /* 0x0000001014177819 */ /* 0x000fe400000006ff */
[----:B------:R-:W-:Y:S02]  /*1b30*/  SHF.L.U32 R21, R21, 0x10, RZ ;  /* 0x0000001015157819 */ /* 0x000fe400000006ff */
[----:B------:R-:W-:Y:S02]  /*1b40*/  SHF.L.U32 R20, R18, 0x10, RZ ;  /* 0x0000001012147819 */ /* 0x000fe400000006ff */
[----:B------:R-:W-:Y:S01]  /*1b50*/  SHF.L.U32 R7, R7, 0x10, RZ ;  /* 0x0000001007077819 */ /* 0x000fe200000006ff */
[----:B------:R-:W-:Y:S01]  /*1b60*/  FADD R18, R25, R24 ;  /* 0x0000001819127221 */ /* 0x000fe20000000000 */
[----:B------:R-:W-:Y:S01]  /*1b70*/  SHF.L.U32 R22, R22, 0x10, RZ ;  /* 0x0000001016167819 */ /* 0x000fe200000006ff */
[C---:B------:R-:W-:Y:S01]  /*1b80*/  FADD R13, -R0.reuse, R13 ;  /* 0x0000000d000d7221 */ /* 0x040fe20000000100 */
[C---:B------:R-:W-:Y:S01]  /*1b90*/  FADD R11, -R0.reuse, R11 ;  /* 0x0000000b000b7221 */ /* 0x040fe20000000100 */
[C---:B------:R-:W-:Y:S01]  /*1ba0*/  FADD R15, -R0.reuse, R15 ;  /* 0x0000000f000f7221 */ /* 0x040fe20000000100 */
[----:B------:R-:W-:Y:S01]  /*1bb0*/  FADD R17, -R0, R17 ;  /* 0x0000001100117221 */ /* 0x000fe20000000100 */
[----:B------:R-:W-:Y:S01]  /*1bc0*/  FADD R6, R6, R19 ;  /* 0x0000001306067221 */ /* 0x000fe20000000000 */
[----:B------:R-:W-:Y:S01]  /*1bd0*/  FADD R19, R21, R20 ;  /* 0x0000001415137221 */ /* 0x000fe20000000000 */
[----:B------:R-:W-:Y:S01]  /*1be0*/  FADD R7, R7, R16 ;  /* 0x0000001007077221 */ /* 0x000fe20000000000 */
[----:B------:R-:W-:Y:S01]  /*1bf0*/  FADD R21, R14, 1 ;  /* 0x3f8000000e157421 */ /* 0x000fe20000000000 */
[----:B------:R-:W-:Y:S01]  /*1c00*/  FADD R20, R10, 1 ;  /* 0x3f8000000a147421 */ /* 0x000fe20000000000 */
[----:B------:R-:W-:Y:S01]  /*1c10*/  FADD R16, R22, R23 ;  /* 0x0000001716107221 */ /* 0x000fe20000000000 */
[----:B------:R-:W-:Y:S01]  /*1c20*/  FADD R12, R12, 1 ;  /* 0x3f8000000c0c7421 */ /* 0x000fe20000000000 */
[----:B------:R-:W-:Y:S01]  /*1c30*/  FADD R18, R18, 1 ;  /* 0x3f80000012127421 */ /* 0x000fe20000000000 */
[C---:B------:R-:W-:Y:S01]  /*1c40*/  FMUL R13, R8.reuse, R13 ;  /* 0x0000000d080d7220 */ /* 0x040fe20000400000 */
[C---:B------:R-:W-:Y:S01]  /*1c50*/  FMUL R10, R8.reuse, R11 ;  /* 0x0000000b080a7220 */ /* 0x040fe20000400000 */
[C---:B------:R-:W-:Y:S01]  /*1c60*/  FMUL R15, R8.reuse, R15 ;  /* 0x0000000f080f7220 */ /* 0x040fe20000400000 */
[----:B------:R-:W-:Y:S01]  /*1c70*/  FMUL R14, R8, R17 ;  /* 0x00000011080e7220 */ /* 0x000fe20000400000 */
[----:B------:R-:W-:Y:S01]  /*1c80*/  PLOP3.LUT P0, PT, PT, PT, UP0, 0x80, 0x0 ;  /* 0x000000000000781c */ /* 0x000fe20003f0f008 */
[----:B------:R-:W-:Y:S01]  /*1c90*/  FFMA R6, R13, R21, R6 ;  /* 0x000000150d067223 */ /* 0x000fe20000000006 */
[----:B------:R-:W-:Y:S01]  /*1ca0*/  FFMA R7, R10, R12, R7 ;  /* 0x0000000c0a077223 */ /* 0x000fe20000000007 */
[----:B------:R-:W-:Y:S01]  /*1cb0*/  FFMA R15, R15, R20, R16 ;  /* 0x000000140f0f7223 */ /* 0x000fe20000000010 */
[----:B------:R-:W-:Y:S01]  /*1cc0*/  FFMA R14, R14, R18, R19 ;  /* 0x000000120e0e7223 */ /* 0x000fe20000000013 */
[----:B0-----:R-:W-:-:S03]  /*1cd0*/  IMAD.WIDE R2, R9, 0x2, R2 ;  /* 0x0000000209027825 */ /* 0x001fc600078e0202 */
[----:B------:R-:W-:Y:S02]  /*1ce0*/  F2FP.BF16.F32.PACK_AB R6, R15, R6 ;  /* 0x000000060f06723e */ /* 0x000fe400000010ff */
[----:B------:R-:W-:Y:S01]  /*1cf0*/  F2FP.BF16.F32.PACK_AB R7, R14, R7 ;  /* 0x000000070e07723e */ /* 0x000fe200000010ff */
[----:B------:R-:W-:Y:S01]  /*1d00*/  UPLOP3.LUT UP0, UPT, UPT, UPT, UPT, 0x40, 0x0 ;  /* 0x000000000000789c */ /* 0x000fe20003f0e870 */
[----:B------:R-:W-:-:S03]  /*1d10*/  MOV R12, 0x800 ;  /* 0x00000800000c7802 */ /* 0x000fc60000000f00 */
[----:B------:R0:W-:Y:S01]  /*1d20*/  @P1 STG.E.64 desc[UR6][R2.64], R6 ;  /* 0x0000000602001986 */ /* 0x0001e2000c101b06 */
[----:B------:R-:W-:Y:S06]  /*1d30*/  @P0 BRA `(.L_x_0) ;  /* 0xfffffff8004c0947 */ /* 0x000fec000383ffff */
[----:B------:R-:W-:Y:S05]  /*1d40*/  EXIT ;  /* 0x000000000000794d */ /* 0x000fea0003800000 */
.L_x_1:
[----:B------:R-:W-:-:S00]  /*1d50*/  BRA `(.L_x_1) ;  /* 0xfffffffc00fc7947 */ /* 0x000fc0000383ffff */
[----:B------:R-:W-:-:S00]  /*1d60*/  NOP ;  /* 0x0000000000007918 */ /* 0x000fc00000000000 */
        /* <DEDUP_REMOVED lines=9> */
.L_x_2:


//--------------------- .nv.global.init           --------------------------
	.section	.nv.global.init,"aw",@progbits
.nv.global.init:
	.type		_$_str,@object
	.size		_$_str,(.L_0 - _$_str)
_$_str:
        /*0000*/ 	.byte	0x5f, 0x5f, 0x43, 0x55, 0x44, 0x41, 0x5f, 0x46, 0x54, 0x5a, 0x00
.L_0:


//--------------------- .nv.shared.triton_        --------------------------
	.section	.nv.shared.triton_,"aw",@nobits
	.sectionflags	@""
	.align	16
	.zero		1024


//--------------------- .nv.constant0.triton_     --------------------------
	.section	.nv.constant0.triton_,"a",@progbits
	.sectionflags	@""
	.align	4
.nv.constant0.triton_:
	.zero		576
